//
// Generated by NVIDIA NVVM Compiler
//
// Compiler Build ID: CL-36424714
// Cuda compilation tools, release 13.0, V13.0.88
// Based on NVVM 20.0.0
//

.version 9.0
.target sm_100
.address_size 64

	// .globl	_Z12dd_array_addP7dd_realPKS_S2_i
.extern .func  (.param .b32 func_retval0) vprintf
(
	.param .b64 vprintf_param_0,
	.param .b64 vprintf_param_1
)
;
.const .align 8 .f64 DD_EPS = 0d396FFFFFFFFFFFF9;
.const .align 8 .f64 DD_SPLIT_THRESH = 0d7E2FFFFFFFFFFFFF;
.global .align 1 .b8 $str[34] = {37, 115, 58, 32, 37, 46, 49, 55, 101, 32, 43, 32, 37, 46, 49, 55, 101, 32, 40, 116, 111, 116, 97, 108, 58, 32, 37, 46, 51, 50, 101, 41, 10};
.extern .shared .align 16 .b8 sdata[];
.global .align 1 .b8 $str$1[39] = {61, 61, 61, 32, 68, 111, 117, 98, 108, 101, 45, 68, 111, 117, 98, 108, 101, 32, 65, 114, 105, 116, 104, 109, 101, 116, 105, 99, 32, 84, 101, 115, 116, 32, 61, 61, 61, 10};
.global .align 1 .b8 $str$2[10] = {49, 47, 51, 32, 43, 32, 49, 47, 55};
.global .align 1 .b8 $str$3[7] = {207, 128, 32, 42, 32, 101};
.global .align 1 .b8 $str$4[33] = {40, 49, 43, 105, 41, 32, 42, 32, 40, 50, 45, 105, 41, 32, 61, 32, 37, 46, 49, 55, 101, 32, 43, 32, 37, 46, 49, 55, 101, 32, 105, 10};

.visible .entry _Z12dd_array_addP7dd_realPKS_S2_i(
	.param .u64 .ptr .align 1 _Z12dd_array_addP7dd_realPKS_S2_i_param_0,
	.param .u64 .ptr .align 1 _Z12dd_array_addP7dd_realPKS_S2_i_param_1,
	.param .u64 .ptr .align 1 _Z12dd_array_addP7dd_realPKS_S2_i_param_2,
	.param .u32 _Z12dd_array_addP7dd_realPKS_S2_i_param_3
)
{
	.reg .pred 	%p<2>;
	.reg .b32 	%r<6>;
	.reg .b64 	%rd<11>;
	.reg .b64 	%fd<19>;

	ld.param.u64 	%rd1, [_Z12dd_array_addP7dd_realPKS_S2_i_param_0];
	ld.param.u64 	%rd2, [_Z12dd_array_addP7dd_realPKS_S2_i_param_1];
	ld.param.u64 	%rd3, [_Z12dd_array_addP7dd_realPKS_S2_i_param_2];
	ld.param.u32 	%r2, [_Z12dd_array_addP7dd_realPKS_S2_i_param_3];
	mov.u32 	%r3, %ctaid.x;
	mov.u32 	%r4, %ntid.x;
	mov.u32 	%r5, %tid.x;
	mad.lo.s32 	%r1, %r3, %r4, %r5;
	setp.ge.s32 	%p1, %r1, %r2;
	@%p1 bra 	$L__BB0_2;
	cvta.to.global.u64 	%rd4, %rd2;
	cvta.to.global.u64 	%rd5, %rd3;
	cvta.to.global.u64 	%rd6, %rd1;
	mul.wide.s32 	%rd7, %r1, 16;
	add.s64 	%rd8, %rd4, %rd7;
	ld.global.nc.f64 	%fd1, [%rd8];
	ld.global.nc.f64 	%fd2, [%rd8+8];
	add.s64 	%rd9, %rd5, %rd7;
	ld.global.nc.f64 	%fd3, [%rd9];
	ld.global.nc.f64 	%fd4, [%rd9+8];
	add.f64 	%fd5, %fd1, %fd3;
	sub.f64 	%fd6, %fd5, %fd1;
	sub.f64 	%fd7, %fd5, %fd6;
	sub.f64 	%fd8, %fd1, %fd7;
	sub.f64 	%fd9, %fd3, %fd6;
	add.f64 	%fd10, %fd9, %fd8;
	add.f64 	%fd11, %fd2, %fd4;
	add.f64 	%fd12, %fd5, %fd11;
	sub.f64 	%fd13, %fd12, %fd5;
	sub.f64 	%fd14, %fd11, %fd13;
	add.f64 	%fd15, %fd10, %fd14;
	add.f64 	%fd16, %fd12, %fd15;
	sub.f64 	%fd17, %fd16, %fd12;
	sub.f64 	%fd18, %fd15, %fd17;
	add.s64 	%rd10, %rd6, %rd7;
	st.global.f64 	[%rd10], %fd16;
	st.global.f64 	[%rd10+8], %fd18;
$L__BB0_2:
	ret;

}
	// .globl	_Z20dd_matrix_vector_mulP10dd_complexPKS_S2_i
.visible .entry _Z20dd_matrix_vector_mulP10dd_complexPKS_S2_i(
	.param .u64 .ptr .align 1 _Z20dd_matrix_vector_mulP10dd_complexPKS_S2_i_param_0,
	.param .u64 .ptr .align 1 _Z20dd_matrix_vector_mulP10dd_complexPKS_S2_i_param_1,
	.param .u64 .ptr .align 1 _Z20dd_matrix_vector_mulP10dd_complexPKS_S2_i_param_2,
	.param .u32 _Z20dd_matrix_vector_mulP10dd_complexPKS_S2_i_param_3
)
{
	.reg .pred 	%p<4>;
	.reg .b32 	%r<18>;
	.reg .b64 	%rd<17>;
	.reg .b64 	%fd<144>;

	ld.param.u64 	%rd6, [_Z20dd_matrix_vector_mulP10dd_complexPKS_S2_i_param_2];
	ld.param.u32 	%r8, [_Z20dd_matrix_vector_mulP10dd_complexPKS_S2_i_param_3];
	mov.u32 	%r9, %ctaid.x;
	mov.u32 	%r10, %ntid.x;
	mov.u32 	%r11, %tid.x;
	mad.lo.s32 	%r1, %r9, %r10, %r11;
	setp.ge.s32 	%p1, %r1, %r8;
	@%p1 bra 	$L__BB1_5;
	setp.lt.s32 	%p2, %r8, 1;
	mov.f64 	%fd140, 0d0000000000000000;
	mov.f64 	%fd141, %fd140;
	mov.f64 	%fd142, %fd140;
	mov.f64 	%fd143, %fd140;
	@%p2 bra 	$L__BB1_4;
	mul.lo.s32 	%r16, %r8, %r1;
	neg.s32 	%r17, %r8;
	cvta.to.global.u64 	%rd7, %rd6;
	add.s64 	%rd16, %rd7, 16;
	mov.f64 	%fd143, 0d0000000000000000;
	mov.f64 	%fd142, %fd143;
	mov.f64 	%fd141, %fd143;
	mov.f64 	%fd140, %fd143;
$L__BB1_3:
	ld.param.u64 	%rd15, [_Z20dd_matrix_vector_mulP10dd_complexPKS_S2_i_param_1];
	mul.wide.s32 	%rd8, %r16, 32;
	cvta.to.global.u64 	%rd9, %rd15;
	add.s64 	%rd10, %rd9, %rd8;
	ld.global.nc.f64 	%fd15, [%rd10];
	ld.global.nc.f64 	%fd16, [%rd10+8];
	ld.global.nc.f64 	%fd17, [%rd10+16];
	ld.global.nc.f64 	%fd18, [%rd10+24];
	ld.global.nc.f64 	%fd19, [%rd16+-16];
	ld.global.nc.f64 	%fd20, [%rd16+-8];
	ld.global.nc.f64 	%fd21, [%rd16];
	ld.global.nc.f64 	%fd22, [%rd16+8];
	mul.f64 	%fd23, %fd15, %fd19;
	mul.f64 	%fd24, %fd15, 0d41A0000002000000;
	sub.f64 	%fd25, %fd24, %fd15;
	sub.f64 	%fd26, %fd24, %fd25;
	sub.f64 	%fd27, %fd15, %fd26;
	mul.f64 	%fd28, %fd19, 0d41A0000002000000;
	sub.f64 	%fd29, %fd28, %fd19;
	sub.f64 	%fd30, %fd28, %fd29;
	sub.f64 	%fd31, %fd19, %fd30;
	mul.f64 	%fd32, %fd26, %fd30;
	sub.f64 	%fd33, %fd32, %fd23;
	fma.rn.f64 	%fd34, %fd26, %fd31, %fd33;
	fma.rn.f64 	%fd35, %fd27, %fd30, %fd34;
	fma.rn.f64 	%fd36, %fd27, %fd31, %fd35;
	fma.rn.f64 	%fd37, %fd15, %fd20, %fd36;
	fma.rn.f64 	%fd38, %fd16, %fd19, %fd37;
	add.f64 	%fd39, %fd23, %fd38;
	sub.f64 	%fd40, %fd39, %fd23;
	sub.f64 	%fd41, %fd38, %fd40;
	mul.f64 	%fd42, %fd17, %fd21;
	mul.f64 	%fd43, %fd17, 0d41A0000002000000;
	sub.f64 	%fd44, %fd43, %fd17;
	sub.f64 	%fd45, %fd43, %fd44;
	sub.f64 	%fd46, %fd17, %fd45;
	mul.f64 	%fd47, %fd21, 0d41A0000002000000;
	sub.f64 	%fd48, %fd47, %fd21;
	sub.f64 	%fd49, %fd47, %fd48;
	sub.f64 	%fd50, %fd21, %fd49;
	mul.f64 	%fd51, %fd45, %fd49;
	sub.f64 	%fd52, %fd51, %fd42;
	fma.rn.f64 	%fd53, %fd45, %fd50, %fd52;
	fma.rn.f64 	%fd54, %fd46, %fd49, %fd53;
	fma.rn.f64 	%fd55, %fd46, %fd50, %fd54;
	fma.rn.f64 	%fd56, %fd17, %fd22, %fd55;
	fma.rn.f64 	%fd57, %fd18, %fd21, %fd56;
	add.f64 	%fd58, %fd42, %fd57;
	sub.f64 	%fd59, %fd58, %fd42;
	sub.f64 	%fd60, %fd57, %fd59;
	mul.f64 	%fd61, %fd15, %fd21;
	mul.f64 	%fd62, %fd26, %fd49;
	sub.f64 	%fd63, %fd62, %fd61;
	fma.rn.f64 	%fd64, %fd26, %fd50, %fd63;
	fma.rn.f64 	%fd65, %fd27, %fd49, %fd64;
	fma.rn.f64 	%fd66, %fd27, %fd50, %fd65;
	fma.rn.f64 	%fd67, %fd15, %fd22, %fd66;
	fma.rn.f64 	%fd68, %fd16, %fd21, %fd67;
	add.f64 	%fd69, %fd61, %fd68;
	sub.f64 	%fd70, %fd69, %fd61;
	sub.f64 	%fd71, %fd68, %fd70;
	mul.f64 	%fd72, %fd17, %fd19;
	mul.f64 	%fd73, %fd45, %fd30;
	sub.f64 	%fd74, %fd73, %fd72;
	fma.rn.f64 	%fd75, %fd45, %fd31, %fd74;
	fma.rn.f64 	%fd76, %fd46, %fd30, %fd75;
	fma.rn.f64 	%fd77, %fd46, %fd31, %fd76;
	fma.rn.f64 	%fd78, %fd17, %fd20, %fd77;
	fma.rn.f64 	%fd79, %fd18, %fd19, %fd78;
	add.f64 	%fd80, %fd72, %fd79;
	sub.f64 	%fd81, %fd80, %fd72;
	sub.f64 	%fd82, %fd79, %fd81;
	neg.f64 	%fd83, %fd58;
	sub.f64 	%fd84, %fd39, %fd58;
	sub.f64 	%fd85, %fd84, %fd39;
	sub.f64 	%fd86, %fd84, %fd85;
	sub.f64 	%fd87, %fd39, %fd86;
	sub.f64 	%fd88, %fd83, %fd85;
	add.f64 	%fd89, %fd88, %fd87;
	sub.f64 	%fd90, %fd41, %fd60;
	add.f64 	%fd91, %fd84, %fd90;
	sub.f64 	%fd92, %fd91, %fd84;
	sub.f64 	%fd93, %fd90, %fd92;
	add.f64 	%fd94, %fd89, %fd93;
	add.f64 	%fd95, %fd91, %fd94;
	sub.f64 	%fd96, %fd95, %fd91;
	sub.f64 	%fd97, %fd94, %fd96;
	add.f64 	%fd98, %fd80, %fd69;
	sub.f64 	%fd99, %fd98, %fd69;
	sub.f64 	%fd100, %fd98, %fd99;
	sub.f64 	%fd101, %fd69, %fd100;
	sub.f64 	%fd102, %fd80, %fd99;
	add.f64 	%fd103, %fd102, %fd101;
	add.f64 	%fd104, %fd82, %fd71;
	add.f64 	%fd105, %fd98, %fd104;
	sub.f64 	%fd106, %fd105, %fd98;
	sub.f64 	%fd107, %fd104, %fd106;
	add.f64 	%fd108, %fd103, %fd107;
	add.f64 	%fd109, %fd105, %fd108;
	sub.f64 	%fd110, %fd109, %fd105;
	sub.f64 	%fd111, %fd108, %fd110;
	add.f64 	%fd112, %fd143, %fd95;
	sub.f64 	%fd113, %fd112, %fd143;
	sub.f64 	%fd114, %fd112, %fd113;
	sub.f64 	%fd115, %fd143, %fd114;
	sub.f64 	%fd116, %fd95, %fd113;
	add.f64 	%fd117, %fd116, %fd115;
	add.f64 	%fd118, %fd142, %fd97;
	add.f64 	%fd119, %fd112, %fd118;
	sub.f64 	%fd120, %fd119, %fd112;
	sub.f64 	%fd121, %fd118, %fd120;
	add.f64 	%fd122, %fd117, %fd121;
	add.f64 	%fd143, %fd119, %fd122;
	sub.f64 	%fd123, %fd143, %fd119;
	sub.f64 	%fd142, %fd122, %fd123;
	add.f64 	%fd124, %fd141, %fd109;
	sub.f64 	%fd125, %fd124, %fd141;
	sub.f64 	%fd126, %fd124, %fd125;
	sub.f64 	%fd127, %fd141, %fd126;
	sub.f64 	%fd128, %fd109, %fd125;
	add.f64 	%fd129, %fd128, %fd127;
	add.f64 	%fd130, %fd140, %fd111;
	add.f64 	%fd131, %fd124, %fd130;
	sub.f64 	%fd132, %fd131, %fd124;
	sub.f64 	%fd133, %fd130, %fd132;
	add.f64 	%fd134, %fd129, %fd133;
	add.f64 	%fd141, %fd131, %fd134;
	sub.f64 	%fd135, %fd141, %fd131;
	sub.f64 	%fd140, %fd134, %fd135;
	add.s32 	%r17, %r17, 1;
	setp.ne.s32 	%p3, %r17, 0;
	add.s32 	%r16, %r16, 1;
	add.s64 	%rd16, %rd16, 32;
	@%p3 bra 	$L__BB1_3;
$L__BB1_4:
	ld.param.u64 	%rd14, [_Z20dd_matrix_vector_mulP10dd_complexPKS_S2_i_param_0];
	mov.u32 	%r12, %ctaid.x;
	mov.u32 	%r13, %ntid.x;
	mov.u32 	%r14, %tid.x;
	mad.lo.s32 	%r15, %r12, %r13, %r14;
	cvta.to.global.u64 	%rd11, %rd14;
	mul.wide.s32 	%rd12, %r15, 32;
	add.s64 	%rd13, %rd11, %rd12;
	st.global.f64 	[%rd13], %fd143;
	st.global.f64 	[%rd13+8], %fd142;
	st.global.f64 	[%rd13+16], %fd141;
	st.global.f64 	[%rd13+24], %fd140;
$L__BB1_5:
	ret;

}
	// .globl	_Z23dd_deterministic_reduceP7dd_realPKS_i
.visible .entry _Z23dd_deterministic_reduceP7dd_realPKS_i(
	.param .u64 .ptr .align 1 _Z23dd_deterministic_reduceP7dd_realPKS_i_param_0,
	.param .u64 .ptr .align 1 _Z23dd_deterministic_reduceP7dd_realPKS_i_param_1,
	.param .u32 _Z23dd_deterministic_reduceP7dd_realPKS_i_param_2
)
{
	.reg .pred 	%p<9>;
	.reg .b32 	%r<18>;
	.reg .b64 	%rd<11>;
	.reg .b64 	%fd<44>;

	ld.param.u64 	%rd2, [_Z23dd_deterministic_reduceP7dd_realPKS_i_param_0];
	ld.param.u64 	%rd3, [_Z23dd_deterministic_reduceP7dd_realPKS_i_param_1];
	ld.param.u32 	%r9, [_Z23dd_deterministic_reduceP7dd_realPKS_i_param_2];
	cvta.to.global.u64 	%rd1, %rd3;
	mov.u32 	%r1, %tid.x;
	mov.u32 	%r2, %ctaid.x;
	mov.u32 	%r17, %ntid.x;
	mul.lo.s32 	%r10, %r17, %r2;
	shl.b32 	%r11, %r10, 1;
	add.s32 	%r4, %r11, %r1;
	setp.ge.s32 	%p1, %r4, %r9;
	mov.f64 	%fd42, 0d0000000000000000;
	mov.f64 	%fd43, %fd42;
	@%p1 bra 	$L__BB2_3;
	mul.wide.s32 	%rd4, %r4, 16;
	add.s64 	%rd5, %rd1, %rd4;
	ld.global.nc.f64 	%fd43, [%rd5];
	ld.global.nc.f64 	%fd42, [%rd5+8];
	add.s32 	%r5, %r4, %r17;
	setp.ge.u32 	%p2, %r5, %r9;
	@%p2 bra 	$L__BB2_3;
	mul.wide.u32 	%rd6, %r5, 16;
	add.s64 	%rd7, %rd1, %rd6;
	ld.global.nc.f64 	%fd8, [%rd7];
	ld.global.nc.f64 	%fd9, [%rd7+8];
	add.f64 	%fd10, %fd43, %fd8;
	sub.f64 	%fd11, %fd10, %fd43;
	sub.f64 	%fd12, %fd10, %fd11;
	sub.f64 	%fd13, %fd43, %fd12;
	sub.f64 	%fd14, %fd8, %fd11;
	add.f64 	%fd15, %fd14, %fd13;
	add.f64 	%fd16, %fd42, %fd9;
	add.f64 	%fd17, %fd10, %fd16;
	sub.f64 	%fd18, %fd17, %fd10;
	sub.f64 	%fd19, %fd16, %fd18;
	add.f64 	%fd20, %fd15, %fd19;
	add.f64 	%fd43, %fd17, %fd20;
	sub.f64 	%fd21, %fd43, %fd17;
	sub.f64 	%fd42, %fd20, %fd21;
$L__BB2_3:
	shl.b32 	%r12, %r1, 4;
	mov.u32 	%r13, sdata;
	add.s32 	%r6, %r13, %r12;
	st.shared.v2.f64 	[%r6], {%fd43, %fd42};
	bar.sync 	0;
	setp.lt.u32 	%p3, %r17, 2;
	@%p3 bra 	$L__BB2_7;
$L__BB2_4:
	shr.u32 	%r8, %r17, 1;
	setp.ge.u32 	%p4, %r1, %r8;
	add.s32 	%r14, %r8, %r4;
	setp.ge.s32 	%p5, %r14, %r9;
	or.pred  	%p6, %p4, %p5;
	@%p6 bra 	$L__BB2_6;
	ld.shared.v2.f64 	{%fd22, %fd23}, [%r6];
	shl.b32 	%r15, %r8, 4;
	add.s32 	%r16, %r6, %r15;
	ld.shared.v2.f64 	{%fd24, %fd25}, [%r16];
	add.f64 	%fd26, %fd22, %fd24;
	sub.f64 	%fd27, %fd26, %fd22;
	sub.f64 	%fd28, %fd26, %fd27;
	sub.f64 	%fd29, %fd22, %fd28;
	sub.f64 	%fd30, %fd24, %fd27;
	add.f64 	%fd31, %fd30, %fd29;
	add.f64 	%fd32, %fd23, %fd25;
	add.f64 	%fd33, %fd26, %fd32;
	sub.f64 	%fd34, %fd33, %fd26;
	sub.f64 	%fd35, %fd32, %fd34;
	add.f64 	%fd36, %fd31, %fd35;
	add.f64 	%fd37, %fd33, %fd36;
	sub.f64 	%fd38, %fd37, %fd33;
	sub.f64 	%fd39, %fd36, %fd38;
	st.shared.v2.f64 	[%r6], {%fd37, %fd39};
$L__BB2_6:
	bar.sync 	0;
	setp.gt.u32 	%p7, %r17, 3;
	mov.u32 	%r17, %r8;
	@%p7 bra 	$L__BB2_4;
$L__BB2_7:
	setp.ne.s32 	%p8, %r1, 0;
	@%p8 bra 	$L__BB2_9;
	cvta.to.global.u64 	%rd8, %rd2;
	mul.wide.u32 	%rd9, %r2, 16;
	add.s64 	%rd10, %rd8, %rd9;
	ld.shared.v2.f64 	{%fd40, %fd41}, [sdata];
	st.global.f64 	[%rd10], %fd40;
	st.global.f64 	[%rd10+8], %fd41;
$L__BB2_9:
	ret;

}
	// .globl	_Z18test_dd_arithmeticv
.visible .entry _Z18test_dd_arithmeticv()
{
	.local .align 16 .b8 	__local_depot3[48];
	.reg .b64 	%SP;
	.reg .b64 	%SPL;
	.reg .pred 	%p<2>;
	.reg .b32 	%r<12>;
	.reg .b64 	%rd<19>;
	.reg .b64 	%fd<7>;

	mov.u64 	%SPL, __local_depot3;
	cvta.local.u64 	%SP, %SPL;
	mov.u32 	%r1, %tid.x;
	mov.u32 	%r2, %ctaid.x;
	or.b32  	%r3, %r1, %r2;
	setp.ne.s32 	%p1, %r3, 0;
	@%p1 bra 	$L__BB3_2;
	add.u64 	%rd1, %SP, 32;
	add.u64 	%rd2, %SPL, 32;
	add.u64 	%rd3, %SP, 0;
	add.u64 	%rd4, %SPL, 0;
	add.u64 	%rd6, %SPL, 0;
	mov.u64 	%rd7, $str$1;
	cvta.global.u64 	%rd8, %rd7;
	{ // callseq 0, 0
	.param .b64 param0;
	st.param.b64 	[param0], %rd8;
	.param .b64 param1;
	st.param.b64 	[param1], 0;
	.param .b32 retval0;
	call.uni (retval0), 
	vprintf, 
	(
	param0, 
	param1
	);
	ld.param.b32 	%r4, [retval0];
	} // callseq 0
	mov.u64 	%rd9, $str$2;
	cvta.global.u64 	%rd10, %rd9;
	mov.b64 	%rd11, 4602249904922421150;
	st.local.v2.u64 	[%rd4], {%rd10, %rd11};
	mov.f64 	%fd1, 0d3FDE79E79E79E79E;
	mov.f64 	%fd2, 0d3C7E79E79E79E79E;
	st.local.v2.f64 	[%rd4+16], {%fd2, %fd1};
	mov.u64 	%rd12, $str;
	cvta.global.u64 	%rd13, %rd12;
	{ // callseq 1, 0
	.param .b64 param0;
	st.param.b64 	[param0], %rd13;
	.param .b64 param1;
	st.param.b64 	[param1], %rd3;
	.param .b32 retval0;
	call.uni (retval0), 
	vprintf, 
	(
	param0, 
	param1
	);
	ld.param.b32 	%r6, [retval0];
	} // callseq 1
	mov.u64 	%rd14, $str$3;
	cvta.global.u64 	%rd15, %rd14;
	mov.b64 	%rd16, 4620997061037642869;
	st.local.v2.u64 	[%rd6], {%rd15, %rd16};
	mov.f64 	%fd3, 0d402114580B45D475;
	mov.f64 	%fd4, 0dBCC867BDEA1974BC;
	st.local.v2.f64 	[%rd6+16], {%fd4, %fd3};
	{ // callseq 2, 0
	.param .b64 param0;
	st.param.b64 	[param0], %rd13;
	.param .b64 param1;
	st.param.b64 	[param1], %rd3;
	.param .b32 retval0;
	call.uni (retval0), 
	vprintf, 
	(
	param0, 
	param1
	);
	ld.param.b32 	%r8, [retval0];
	} // callseq 2
	mov.f64 	%fd5, 0d3FF0000000000000;
	mov.f64 	%fd6, 0d4008000000000000;
	st.local.v2.f64 	[%rd2], {%fd6, %fd5};
	mov.u64 	%rd17, $str$4;
	cvta.global.u64 	%rd18, %rd17;
	{ // callseq 3, 0
	.param .b64 param0;
	st.param.b64 	[param0], %rd18;
	.param .b64 param1;
	st.param.b64 	[param1], %rd1;
	.param .b32 retval0;
	call.uni (retval0), 
	vprintf, 
	(
	param0, 
	param1
	);
	ld.param.b32 	%r10, [retval0];
	} // callseq 3
$L__BB3_2:
	ret;

}


// ===== COMPILED SASS (sm_100) =====

	.target	sm_100

	.elftype	@"ET_EXEC"


//--------------------- .note.nv.tkinfo           --------------------------
	.section	.note.nv.tkinfo,"",@"SHT_NOTE"
	.sectionflags	@"SHF_NOTE_NV_TKINFO"
	.tkinfo
        /*0018*/ 	.word	0x00000002
        /*0030*/ 	.string	""
        /*0030*/ 	.string	"ptxas"
        /*0030*/ 	.string	"Cuda compilation tools, release 13.0, V13.0.88"
        /*0030*/ 	.string	"Build cuda_13.0.r13.0/compiler.36424714_0"
        /*0030*/ 	.string	"-arch sm_100 -m 64 "



//--------------------- .note.nv.cuinfo           --------------------------
	.section	.note.nv.cuinfo,"",@"SHT_NOTE"
	.sectionflags	@"SHF_NOTE_NV_CUINFO"
        /*0018*/ 	.short	0x0002
        /*001a*/ 	.short	0x0064
        /*001c*/ 	.short	0x0082
	.zero		2


//--------------------- .nv.info                  --------------------------
	.section	.nv.info,"",@"SHT_CUDA_INFO"
	.align	4


	//----- nvinfo : EIATTR_REGCOUNT
	.align		4
        /*0000*/ 	.byte	0x04, 0x2f
        /*0002*/ 	.short	(.L_8 - .L_7)
	.align		4
.L_7:
        /*0004*/ 	.word	index@(_Z12dd_array_addP7dd_realPKS_S2_i)
        /*0008*/ 	.word	0x00000016


	//----- nvinfo : EIATTR_FRAME_SIZE
	.align		4
.L_8:
        /*000c*/ 	.byte	0x04, 0x11
        /*000e*/ 	.short	(.L_10 - .L_9)
	.align		4
.L_9:
        /*0010*/ 	.word	index@(_Z12dd_array_addP7dd_realPKS_S2_i)
        /*0014*/ 	.word	0x00000000


	//----- nvinfo : EIATTR_REGCOUNT
	.align		4
.L_10:
        /*0018*/ 	.byte	0x04, 0x2f
        /*001a*/ 	.short	(.L_12 - .L_11)
	.align		4
.L_11:
        /*001c*/ 	.word	index@(_Z20dd_matrix_vector_mulP10dd_complexPKS_S2_i)
        /*0020*/ 	.word	0x00000036


	//----- nvinfo : EIATTR_FRAME_SIZE
	.align		4
.L_12:
        /*0024*/ 	.byte	0x04, 0x11
        /*0026*/ 	.short	(.L_14 - .L_13)
	.align		4
.L_13:
        /*0028*/ 	.word	index@(_Z20dd_matrix_vector_mulP10dd_complexPKS_S2_i)
        /*002c*/ 	.word	0x00000000


	//----- nvinfo : EIATTR_REGCOUNT
	.align		4
.L_14:
        /*0030*/ 	.byte	0x04, 0x2f
        /*0032*/ 	.short	(.L_16 - .L_15)
	.align		4
.L_15:
        /*0034*/ 	.word	index@(_Z23dd_deterministic_reduceP7dd_realPKS_i)
        /*0038*/ 	.word	0x0000001c


	//----- nvinfo : EIATTR_FRAME_SIZE
	.align		4
.L_16:
        /*003c*/ 	.byte	0x04, 0x11
        /*003e*/ 	.short	(.L_18 - .L_17)
	.align		4
.L_17:
        /*0040*/ 	.word	index@(_Z23dd_deterministic_reduceP7dd_realPKS_i)
        /*0044*/ 	.word	0x00000000


	//----- nvinfo : EIATTR_REGCOUNT
	.align		4
.L_18:
        /*0048*/ 	.byte	0x04, 0x2f
        /*004a*/ 	.short	(.L_20 - .L_19)
	.align		4
.L_19:
        /*004c*/ 	.word	index@(_Z18test_dd_arithmeticv)
        /*0050*/ 	.word	0x0000001a


	//----- nvinfo : EIATTR_FRAME_SIZE
	.align		4
.L_20:
        /*0054*/ 	.byte	0x04, 0x11
        /*0056*/ 	.short	(.L_22 - .L_21)
	.align		4
.L_21:
        /*0058*/ 	.word	index@(_Z18test_dd_arithmeticv)
        /*005c*/ 	.word	0x00000030


	//----- nvinfo : EIATTR_MIN_STACK_SIZE
	.align		4
.L_22:
        /*0060*/ 	.byte	0x04, 0x12
        /*0062*/ 	.short	(.L_24 - .L_23)
	.align		4
.L_23:
        /*0064*/ 	.word	index@(_Z18test_dd_arithmeticv)
        /*0068*/ 	.word	0x00000030


	//----- nvinfo : EIATTR_MIN_STACK_SIZE
	.align		4
.L_24:
        /*006c*/ 	.byte	0x04, 0x12
        /*006e*/ 	.short	(.L_26 - .L_25)
	.align		4
.L_25:
        /*0070*/ 	.word	index@(_Z23dd_deterministic_reduceP7dd_realPKS_i)
        /*0074*/ 	.word	0x00000000


	//----- nvinfo : EIATTR_MIN_STACK_SIZE
	.align		4
.L_26:
        /*0078*/ 	.byte	0x04, 0x12
        /*007a*/ 	.short	(.L_28 - .L_27)
	.align		4
.L_27:
        /*007c*/ 	.word	index@(_Z20dd_matrix_vector_mulP10dd_complexPKS_S2_i)
        /*0080*/ 	.word	0x00000000


	//----- nvinfo : EIATTR_MIN_STACK_SIZE
	.align		4
.L_28:
        /*0084*/ 	.byte	0x04, 0x12
        /*0086*/ 	.short	(.L_30 - .L_29)
	.align		4
.L_29:
        /*0088*/ 	.word	index@(_Z12dd_array_addP7dd_realPKS_S2_i)
        /*008c*/ 	.word	0x00000000
.L_30:


//--------------------- .nv.compat                --------------------------
	.section	.nv.compat,"",@"SHT_CUDA_COMPAT_INFO"
	.align	4
        /*0000*/ 	.byte	0x02, 0x09, 0x00, 0x00, 0x02, 0x02, 0x01, 0x00, 0x02, 0x05, 0x05, 0x00, 0x03, 0x07, 0x01, 0x01
        /*0010*/ 	.byte	0x02, 0x03, 0x00, 0x00, 0x02, 0x06, 0x01, 0x00, 0x04, 0x0b, 0x08, 0x00, 0x01, 0x00, 0x00, 0x00
        /*0020*/ 	.byte	0x00, 0x00, 0x00, 0x00


//--------------------- .nv.info._Z18test_dd_arithmeticv --------------------------
	.section	.nv.info._Z18test_dd_arithmeticv,"",@"SHT_CUDA_INFO"
	.sectionflags	@""
	.align	4


	//----- nvinfo : EIATTR_CUDA_API_VERSION
	.align		4
        /*0000*/ 	.byte	0x04, 0x37
        /*0002*/ 	.short	(.L_32 - .L_31)
.L_31:
        /*0004*/ 	.word	0x00000082


	//----- nvinfo : EIATTR_SPARSE_MMA_MASK
	.align		4
.L_32:
        /*0008*/ 	.byte	0x03, 0x50
        /*000a*/ 	.short	0x0000


	//----- nvinfo : EIATTR_MAXREG_COUNT
	.align		4
        /*000c*/ 	.byte	0x03, 0x1b
        /*000e*/ 	.short	0x00ff


	//----- nvinfo : EIATTR_EXTERNS
	.align		4
        /*0010*/ 	.byte	0x04, 0x0f
        /*0012*/ 	.short	(.L_34 - .L_33)


	//   ....[0]....
	.align		4
.L_33:
        /*0014*/ 	.word	index@(vprintf)


	//----- nvinfo : EIATTR_MERCURY_ISA_VERSION
	.align		4
.L_34:
        /*0018*/ 	.byte	0x03, 0x5f
        /*001a*/ 	.short	0x0101


	//----- nvinfo : EIATTR_VRC_CTA_INIT_COUNT
	.align		4
        /*001c*/ 	.byte	0x02, 0x4a
	.zero		1
	.zero		1


	//----- nvinfo : EIATTR_SYSCALL_OFFSETS
	.align		4
        /*0020*/ 	.byte	0x04, 0x46
        /*0022*/ 	.short	(.L_36 - .L_35)


	//   ....[0]....
.L_35:
        /*0024*/ 	.word	0x00000130


	//   ....[1]....
        /*0028*/ 	.word	0x00000240


	//   ....[2]....
        /*002c*/ 	.word	0x00000350


	//   ....[3]....
        /*0030*/ 	.word	0x00000420


	//----- nvinfo : EIATTR_EXIT_INSTR_OFFSETS
	.align		4
.L_36:
        /*0034*/ 	.byte	0x04, 0x1c
        /*0036*/ 	.short	(.L_38 - .L_37)


	//   ....[0]....
.L_37:
        /*0038*/ 	.word	0x00000090


	//   ....[1]....
        /*003c*/ 	.word	0x00000430


	//----- nvinfo : EIATTR_CRS_STACK_SIZE
	.align		4
.L_38:
        /*0040*/ 	.byte	0x04, 0x1e
        /*0042*/ 	.short	(.L_40 - .L_39)
.L_39:
        /*0044*/ 	.word	0x00000000


	//----- nvinfo : EIATTR_SW_WAR
	.align		4
.L_40:
        /*0048*/ 	.byte	0x04, 0x36
        /*004a*/ 	.short	(.L_42 - .L_41)
.L_41:
        /*004c*/ 	.word	0x00000008
.L_42:


//--------------------- .nv.info._Z23dd_deterministic_reduceP7dd_realPKS_i --------------------------
	.section	.nv.info._Z23dd_deterministic_reduceP7dd_realPKS_i,"",@"SHT_CUDA_INFO"
	.sectionflags	@""
	.align	4


	//----- nvinfo : EIATTR_CUDA_API_VERSION
	.align		4
        /*0000*/ 	.byte	0x04, 0x37
        /*0002*/ 	.short	(.L_44 - .L_43)
.L_43:
        /*0004*/ 	.word	0x00000082


	//----- nvinfo : EIATTR_KPARAM_INFO
	.align		4
.L_44:
        /*0008*/ 	.byte	0x04, 0x17
        /*000a*/ 	.short	(.L_46 - .L_45)
.L_45:
        /*000c*/ 	.word	0x00000000
        /*0010*/ 	.short	0x0002
        /*0012*/ 	.short	0x0010
        /*0014*/ 	.byte	0x00, 0xf0, 0x11, 0x00


	//----- nvinfo : EIATTR_KPARAM_INFO
	.align		4
.L_46:
        /*0018*/ 	.byte	0x04, 0x17
        /*001a*/ 	.short	(.L_48 - .L_47)
.L_47:
        /*001c*/ 	.word	0x00000000
        /*0020*/ 	.short	0x0001
        /*0022*/ 	.short	0x0008
        /*0024*/ 	.byte	0x00, 0xf5, 0x21, 0x00


	//----- nvinfo : EIATTR_KPARAM_INFO
	.align		4
.L_48:
        /*0028*/ 	.byte	0x04, 0x17
        /*002a*/ 	.short	(.L_50 - .L_49)
.L_49:
        /*002c*/ 	.word	0x00000000
        /*0030*/ 	.short	0x0000
        /*0032*/ 	.short	0x0000
        /*0034*/ 	.byte	0x00, 0xf5, 0x21, 0x00


	//----- nvinfo : EIATTR_SPARSE_MMA_MASK
	.align		4
.L_50:
        /*0038*/ 	.byte	0x03, 0x50
        /*003a*/ 	.short	0x0000


	//----- nvinfo : EIATTR_MAXREG_COUNT
	.align		4
        /*003c*/ 	.byte	0x03, 0x1b
        /*003e*/ 	.short	0x00ff


	//----- nvinfo : EIATTR_NUM_BARRIERS
	.align		4
        /*0040*/ 	.byte	0x02, 0x4c
        /*0042*/ 	.byte	0x01
	.zero		1


	//----- nvinfo : EIATTR_MERCURY_ISA_VERSION
	.align		4
        /*0044*/ 	.byte	0x03, 0x5f
        /*0046*/ 	.short	0x0101


	//----- nvinfo : EIATTR_VRC_CTA_INIT_COUNT
	.align		4
        /*0048*/ 	.byte	0x02, 0x4a
	.zero		1
	.zero		1


	//----- nvinfo : EIATTR_EXIT_INSTR_OFFSETS
	.align		4
        /*004c*/ 	.byte	0x04, 0x1c
        /*004e*/ 	.short	(.L_52 - .L_51)


	//   ....[0]....
.L_51:
        /*0050*/ 	.word	0x000004d0


	//   ....[1]....
        /*0054*/ 	.word	0x00000560


	//----- nvinfo : EIATTR_CRS_STACK_SIZE
	.align		4
.L_52:
        /*0058*/ 	.byte	0x04, 0x1e
        /*005a*/ 	.short	(.L_54 - .L_53)
.L_53:
        /*005c*/ 	.word	0x00000000


	//----- nvinfo : EIATTR_CBANK_PARAM_SIZE
	.align		4
.L_54:
        /*0060*/ 	.byte	0x03, 0x19
        /*0062*/ 	.short	0x0014


	//----- nvinfo : EIATTR_PARAM_CBANK
	.align		4
        /*0064*/ 	.byte	0x04, 0x0a
        /*0066*/ 	.short	(.L_56 - .L_55)
	.align		4
.L_55:
        /*0068*/ 	.word	index@(.nv.constant0._Z23dd_deterministic_reduceP7dd_realPKS_i)
        /*006c*/ 	.short	0x0380
        /*006e*/ 	.short	0x0014


	//----- nvinfo : EIATTR_SW_WAR
	.align		4
.L_56:
        /*0070*/ 	.byte	0x04, 0x36
        /*0072*/ 	.short	(.L_58 - .L_57)
.L_57:
        /*0074*/ 	.word	0x00000008
.L_58:


//--------------------- .nv.info._Z20dd_matrix_vector_mulP10dd_complexPKS_S2_i --------------------------
	.section	.nv.info._Z20dd_matrix_vector_mulP10dd_complexPKS_S2_i,"",@"SHT_CUDA_INFO"
	.sectionflags	@""
	.align	4


	//----- nvinfo : EIATTR_CUDA_API_VERSION
	.align		4
        /*0000*/ 	.byte	0x04, 0x37
        /*0002*/ 	.short	(.L_60 - .L_59)
.L_59:
        /*0004*/ 	.word	0x00000082


	//----- nvinfo : EIATTR_KPARAM_INFO
	.align		4
.L_60:
        /*0008*/ 	.byte	0x04, 0x17
        /*000a*/ 	.short	(.L_62 - .L_61)
.L_61:
        /*000c*/ 	.word	0x00000000
        /*0010*/ 	.short	0x0003
        /*0012*/ 	.short	0x0018
        /*0014*/ 	.byte	0x00, 0xf0, 0x11, 0x00


	//----- nvinfo : EIATTR_KPARAM_INFO
	.align		4
.L_62:
        /*0018*/ 	.byte	0x04, 0x17
        /*001a*/ 	.short	(.L_64 - .L_63)
.L_63:
        /*001c*/ 	.word	0x00000000
        /*0020*/ 	.short	0x0002
        /*0022*/ 	.short	0x0010
        /*0024*/ 	.byte	0x00, 0xf5, 0x21, 0x00


	//----- nvinfo : EIATTR_KPARAM_INFO
	.align		4
.L_64:
        /*0028*/ 	.byte	0x04, 0x17
        /*002a*/ 	.short	(.L_66 - .L_65)
.L_65:
        /*002c*/ 	.word	0x00000000
        /*0030*/ 	.short	0x0001
        /*0032*/ 	.short	0x0008
        /*0034*/ 	.byte	0x00, 0xf5, 0x21, 0x00


	//----- nvinfo : EIATTR_KPARAM_INFO
	.align		4
.L_66:
        /*0038*/ 	.byte	0x04, 0x17
        /*003a*/ 	.short	(.L_68 - .L_67)
.L_67:
        /*003c*/ 	.word	0x00000000
        /*0040*/ 	.short	0x0000
        /*0042*/ 	.short	0x0000
        /*0044*/ 	.byte	0x00, 0xf5, 0x21, 0x00


	//----- nvinfo : EIATTR_SPARSE_MMA_MASK
	.align		4
.L_68:
        /*0048*/ 	.byte	0x03, 0x50
        /*004a*/ 	.short	0x0000


	//----- nvinfo : EIATTR_MAXREG_COUNT
	.align		4
        /*004c*/ 	.byte	0x03, 0x1b
        /*004e*/ 	.short	0x00ff


	//----- nvinfo : EIATTR_MERCURY_ISA_VERSION
	.align		4
        /*0050*/ 	.byte	0x03, 0x5f
        /*0052*/ 	.short	0x0101


	//----- nvinfo : EIATTR_VRC_CTA_INIT_COUNT
	.align		4
        /*0054*/ 	.byte	0x02, 0x4a
	.zero		1
	.zero		1


	//----- nvinfo : EIATTR_EXIT_INSTR_OFFSETS
	.align		4
        /*0058*/ 	.byte	0x04, 0x1c
        /*005a*/ 	.short	(.L_70 - .L_69)


	//   ....[0]....
.L_69:
        /*005c*/ 	.word	0x00000070


	//   ....[1]....
        /*0060*/ 	.word	0x00000a10


	//----- nvinfo : EIATTR_CBANK_PARAM_SIZE
	.align		4
.L_70:
        /*0064*/ 	.byte	0x03, 0x19
        /*0066*/ 	.short	0x001c


	//----- nvinfo : EIATTR_PARAM_CBANK
	.align		4
        /*0068*/ 	.byte	0x04, 0x0a
        /*006a*/ 	.short	(.L_72 - .L_71)
	.align		4
.L_71:
        /*006c*/ 	.word	index@(.nv.constant0._Z20dd_matrix_vector_mulP10dd_complexPKS_S2_i)
        /*0070*/ 	.short	0x0380
        /*0072*/ 	.short	0x001c


	//----- nvinfo : EIATTR_SW_WAR
	.align		4
.L_72:
        /*0074*/ 	.byte	0x04, 0x36
        /*0076*/ 	.short	(.L_74 - .L_73)
.L_73:
        /*0078*/ 	.word	0x00000008
.L_74:


//--------------------- .nv.info._Z12dd_array_addP7dd_realPKS_S2_i --------------------------
	.section	.nv.info._Z12dd_array_addP7dd_realPKS_S2_i,"",@"SHT_CUDA_INFO"
	.sectionflags	@""
	.align	4


	//----- nvinfo : EIATTR_CUDA_API_VERSION
	.align		4
        /*0000*/ 	.byte	0x04, 0x37
        /*0002*/ 	.short	(.L_76 - .L_75)
.L_75:
        /*0004*/ 	.word	0x00000082


	//----- nvinfo : EIATTR_KPARAM_INFO
	.align		4
.L_76:
        /*0008*/ 	.byte	0x04, 0x17
        /*000a*/ 	.short	(.L_78 - .L_77)
.L_77:
        /*000c*/ 	.word	0x00000000
        /*0010*/ 	.short	0x0003
        /*0012*/ 	.short	0x0018
        /*0014*/ 	.byte	0x00, 0xf0, 0x11, 0x00


	//----- nvinfo : EIATTR_KPARAM_INFO
	.align		4
.L_78:
        /*0018*/ 	.byte	0x04, 0x17
        /*001a*/ 	.short	(.L_80 - .L_79)
.L_79:
        /*001c*/ 	.word	0x00000000
        /*0020*/ 	.short	0x0002
        /*0022*/ 	.short	0x0010
        /*0024*/ 	.byte	0x00, 0xf5, 0x21, 0x00


	//----- nvinfo : EIATTR_KPARAM_INFO
	.align		4
.L_80:
        /*0028*/ 	.byte	0x04, 0x17
        /*002a*/ 	.short	(.L_82 - .L_81)
.L_81:
        /*002c*/ 	.word	0x00000000
        /*0030*/ 	.short	0x0001
        /*0032*/ 	.short	0x0008
        /*0034*/ 	.byte	0x00, 0xf5, 0x21, 0x00


	//----- nvinfo : EIATTR_KPARAM_INFO
	.align		4
.L_82:
        /*0038*/ 	.byte	0x04, 0x17
        /*003a*/ 	.short	(.L_84 - .L_83)
.L_83:
        /*003c*/ 	.word	0x00000000
        /*0040*/ 	.short	0x0000
        /*0042*/ 	.short	0x0000
        /*0044*/ 	.byte	0x00, 0xf5, 0x21, 0x00


	//----- nvinfo : EIATTR_SPARSE_MMA_MASK
	.align		4
.L_84:
        /*0048*/ 	.byte	0x03, 0x50
        /*004a*/ 	.short	0x0000


	//----- nvinfo : EIATTR_MAXREG_COUNT
	.align		4
        /*004c*/ 	.byte	0x03, 0x1b
        /*004e*/ 	.short	0x00ff


	//----- nvinfo : EIATTR_MERCURY_ISA_VERSION
	.align		4
        /*0050*/ 	.byte	0x03, 0x5f
        /*0052*/ 	.short	0x0101


	//----- nvinfo : EIATTR_VRC_CTA_INIT_COUNT
	.align		4
        /*0054*/ 	.byte	0x02, 0x4a
	.zero		1
	.zero		1


	//----- nvinfo : EIATTR_EXIT_INSTR_OFFSETS
	.align		4
        /*0058*/ 	.byte	0x04, 0x1c
        /*005a*/ 	.short	(.L_86 - .L_85)


	//   ....[0]....
.L_85:
        /*005c*/ 	.word	0x00000070


	//   ....[1]....
        /*0060*/ 	.word	0x00000230


	//----- nvinfo : EIATTR_CBANK_PARAM_SIZE
	.align		4
.L_86:
        /*0064*/ 	.byte	0x03, 0x19
        /*0066*/ 	.short	0x001c


	//----- nvinfo : EIATTR_PARAM_CBANK
	.align		4
        /*0068*/ 	.byte	0x04, 0x0a
        /*006a*/ 	.short	(.L_88 - .L_87)
	.align		4
.L_87:
        /*006c*/ 	.word	index@(.nv.constant0._Z12dd_array_addP7dd_realPKS_S2_i)
        /*0070*/ 	.short	0x0380
        /*0072*/ 	.short	0x001c


	//----- nvinfo : EIATTR_SW_WAR
	.align		4
.L_88:
        /*0074*/ 	.byte	0x04, 0x36
        /*0076*/ 	.short	(.L_90 - .L_89)
.L_89:
        /*0078*/ 	.word	0x00000008
.L_90:


//--------------------- .nv.callgraph             --------------------------
	.section	.nv.callgraph,"",@"SHT_CUDA_CALLGRAPH"
	.align	4
	.sectionentsize	8
	.align		4
        /*0000*/ 	.word	0x00000000
	.align		4
        /*0004*/ 	.word	0xffffffff
	.align		4
        /*0008*/ 	.word	index@(_Z18test_dd_arithmeticv)
	.align		4
        /*000c*/ 	.word	index@(vprintf)
	.align		4
        /*0010*/ 	.word	0x00000000
	.align		4
        /*0014*/ 	.word	0xfffffffe
	.align		4
        /*0018*/ 	.word	0x00000000
	.align		4
        /*001c*/ 	.word	0xfffffffd
	.align		4
        /*0020*/ 	.word	0x00000000
	.align		4
        /*0024*/ 	.word	0xfffffffc


//--------------------- .nv.constant4             --------------------------
	.section	.nv.constant4,"a",@progbits
	.align	8
	.align		8
.nv.constant4:
        /*0000*/ 	.dword	vprintf
	.align		8
        /*0008*/ 	.dword	$str
	.align		8
        /*0010*/ 	.dword	$str$1
	.align		8
        /*0018*/ 	.dword	$str$2
	.align		8
        /*0020*/ 	.dword	$str$3
	.align		8
        /*0028*/ 	.dword	$str$4


//--------------------- .nv.constant3             --------------------------
	.section	.nv.constant3,"a",@progbits
	.align	8
.nv.constant3:
	.type		DD_EPS,@object
	.size		DD_EPS,(DD_SPLIT_THRESH - DD_EPS)
DD_EPS:
        /*0000*/ 	.byte	0xf9, 0xff, 0xff, 0xff, 0xff, 0xff, 0x6f, 0x39
	.type		DD_SPLIT_THRESH,@object
	.size		DD_SPLIT_THRESH,(.L_1 - DD_SPLIT_THRESH)
DD_SPLIT_THRESH:
        /*0008*/ 	.byte	0xff, 0xff, 0xff, 0xff, 0xff, 0xff, 0x2f, 0x7e
.L_1:


//--------------------- .text._Z18test_dd_arithmeticv --------------------------
	.section	.text._Z18test_dd_arithmeticv,"ax",@progbits
	.align	128
        .global         _Z18test_dd_arithmeticv
        .type           _Z18test_dd_arithmeticv,@function
        .size           _Z18test_dd_arithmeticv,(.L_x_16 - _Z18test_dd_arithmeticv)
        .other          _Z18test_dd_arithmeticv,@"STO_CUDA_ENTRY STV_DEFAULT"
_Z18test_dd_arithmeticv:
.text._Z18test_dd_arithmeticv:
[----:B------:R-:W0:Y:S01]  /*0000*/  LDC R1, c[0x0][0x37c] ;  /* 0x0000df00ff017b82 */ /* 0x000e220000000800 */
[----:B------:R-:W1:Y:S07]  /*0010*/  S2R R0, SR_TID.X ;  /* 0x0000000000007919 */ /* 0x000e6e0000002100 */
[----:B------:R-:W1:Y:S01]  /*0020*/  S2UR UR6, SR_CTAID.X ;  /* 0x00000000000679c3 */ /* 0x000e620000002500 */
[----:B------:R-:W2:Y:S01]  /*0030*/  LDCU UR4, c[0x0][0x2f8] ;  /* 0x00005f00ff0477ac */ /* 0x000ea20008000800 */
[----:B0-----:R-:W-:Y:S01]  /*0040*/  VIADD R1, R1, 0xffffffd0 ;  /* 0xffffffd001017836 */ /* 0x001fe20000000000 */
[----:B------:R-:W0:Y:S04]  /*0050*/  LDCU UR5, c[0x0][0x2fc] ;  /* 0x00005f80ff0577ac */ /* 0x000e280008000800 */
[----:B--2---:R-:W-:-:S05]  /*0060*/  IADD3 R2, P1, PT, R1, UR4, RZ ;  /* 0x0000000401027c10 */ /* 0x004fca000ff3e0ff */
[----:B0-----:R-:W-:Y:S01]  /*0070*/  IMAD.X R16, RZ, RZ, UR5, P1 ;  /* 0x00000005ff107e24 */ /* 0x001fe200088e06ff */
[----:B-1----:R-:W-:-:S13]  /*0080*/  LOP3.LUT P0, RZ, R0, UR6, RZ, 0xfc, !PT ;  /* 0x0000000600ff7c12 */ /* 0x002fda000f80fcff */
[----:B------:R-:W-:Y:S05]  /*0090*/  @P0 EXIT ;  /* 0x000000000000094d */ /* 0x000fea0003800000 */
[----:B------:R-:W-:Y:S01]  /*00a0*/  MOV R19, 0x0 ;  /* 0x0000000000137802 */ /* 0x000fe20000000f00 */
[----:B------:R-:W0:Y:S01]  /*00b0*/  LDCU.64 UR4, c[0x4][0x10] ;  /* 0x01000200ff0477ac */ /* 0x000e220008000a00 */
[----:B------:R-:W-:Y:S02]  /*00c0*/  IADD3 R17, P0, PT, R2, 0x20, RZ ;  /* 0x0000002002117810 */ /* 0x000fe40007f1e0ff */
[----:B------:R-:W-:Y:S01]  /*00d0*/  CS2R R6, SRZ ;  /* 0x0000000000067805 */ /* 0x000fe2000001ff00 */
[----:B------:R1:W2:Y:S02]  /*00e0*/  LDC.64 R8, c[0x4][R19] ;  /* 0x0100000013087b82 */ /* 0x0002a40000000a00 */
[----:B------:R-:W-:Y:S01]  /*00f0*/  IMAD.X R18, RZ, RZ, R16, P0 ;  /* 0x000000ffff127224 */ /* 0x000fe200000e0610 */
[----:B0-----:R-:W-:Y:S01]  /*0100*/  MOV R4, UR4 ;  /* 0x0000000400047c02 */ /* 0x001fe20008000f00 */
[----:B-1----:R-:W-:-:S07]  /*0110*/  IMAD.U32 R5, RZ, RZ, UR5 ;  /* 0x00000005ff057e24 */ /* 0x002fce000f8e00ff */
[----:B------:R-:W-:-:S07]  /*0120*/  LEPC R20, `(.L_x_0) ;  /* 0x000000001014794e */ /* 0x000fce0000000000 */
[----:B--2---:R-:W-:Y:S05]  /*0130*/  CALL.ABS.NOINC R8 ;  /* 0x0000000008007343 */ /* 0x004fea0003c00000 */
.L_x_0:
[----:B------:R-:W0:Y:S01]  /*0140*/  LDC.64 R12, c[0x4][0x18] ;  /* 0x01000600ff0c7b82 */ /* 0x000e220000000a00 */
[----:B------:R-:W-:Y:S02]  /*0150*/  HFMA2 R8, -RZ, RZ, -0.006320953369140625, -1950 ;  /* 0x9e79e79eff087431 */ /* 0x000fe400000001ff */
[----:B------:R-:W-:Y:S01]  /*0160*/  IMAD.MOV.U32 R9, RZ, RZ, 0x3c7e79e7 ;  /* 0x3c7e79e7ff097424 */ /* 0x000fe200078e00ff */
[----:B------:R-:W-:Y:S01]  /*0170*/  MOV R11, 0x3fde79e7 ;  /* 0x3fde79e7000b7802 */ /* 0x000fe20000000f00 */
[----:B------:R-:W-:Y:S01]  /*0180*/  IMAD.MOV.U32 R10, RZ, RZ, -0x61861862 ;  /* 0x9e79e79eff0a7424 */ /* 0x000fe200078e00ff */
[----:B------:R-:W1:Y:S01]  /*0190*/  LDCU.64 UR4, c[0x4][0x8] ;  /* 0x01000100ff0477ac */ /* 0x000e620008000a00 */
[----:B------:R-:W-:Y:S01]  /*01a0*/  IMAD.MOV.U32 R14, RZ, RZ, -0x61861862 ;  /* 0x9e79e79eff0e7424 */ /* 0x000fe200078e00ff */
[----:B------:R-:W-:Y:S01]  /*01b0*/  MOV R7, R16 ;  /* 0x0000001000077202 */ /* 0x000fe20000000f00 */
[----:B------:R-:W-:Y:S01]  /*01c0*/  IMAD.MOV.U32 R15, RZ, RZ, 0x3fde79e7 ;  /* 0x3fde79e7ff0f7424 */ /* 0x000fe200078e00ff */
[----:B------:R2:W-:Y:S01]  /*01d0*/  STL.128 [R1+0x10], R8 ;  /* 0x0000100801007387 */ /* 0x0005e20000100c00 */
[----:B------:R2:W3:Y:S01]  /*01e0*/  LDC.64 R22, c[0x4][R19] ;  /* 0x0100000013167b82 */ /* 0x0004e20000000a00 */
[----:B------:R-:W-:Y:S01]  /*01f0*/  IMAD.MOV.U32 R6, RZ, RZ, R2 ;  /* 0x000000ffff067224 */ /* 0x000fe200078e0002 */
[----:B-1----:R-:W-:Y:S01]  /*0200*/  MOV R4, UR4 ;  /* 0x0000000400047c02 */ /* 0x002fe20008000f00 */
[----:B0-----:R2:W-:Y:S01]  /*0210*/  STL.128 [R1], R12 ;  /* 0x0000000c01007387 */ /* 0x0015e20000100c00 */
[----:B------:R-:W-:-:S07]  /*0220*/  IMAD.U32 R5, RZ, RZ, UR5 ;  /* 0x00000005ff057e24 */ /* 0x000fce000f8e00ff */
[----:B------:R-:W-:-:S07]  /*0230*/  LEPC R20, `(.L_x_1) ;  /* 0x000000001014794e */ /* 0x000fce0000000000 */
[----:B--23--:R-:W-:Y:S05]  /*0240*/  CALL.ABS.NOINC R22 ;  /* 0x0000000016007343 */ /* 0x00cfea0003c00000 */
.L_x_1:
[----:B------:R-:W0:Y:S01]  /*0250*/  LDC.64 R12, c[0x4][0x20] ;  /* 0x01000800ff0c7b82 */ /* 0x000e220000000a00 */
[----:B------:R-:W-:Y:S02]  /*0260*/  HFMA2 R10, -RZ, RZ, 0.00022184848785400390625, -71.3125 ;  /* 0x0b45d475ff0a7431 */ /* 0x000fe400000001ff */
[----:B------:R-:W-:Y:S01]  /*0270*/  IMAD.MOV.U32 R8, RZ, RZ, -0x15e68b44 ;  /* 0xea1974bcff087424 */ /* 0x000fe200078e00ff */
[----:B------:R-:W-:Y:S01]  /*0280*/  MOV R15, 0x40211458 ;  /* 0x40211458000f7802 */ /* 0x000fe20000000f00 */
[----:B------:R-:W-:Y:S01]  /*0290*/  IMAD.MOV.U32 R9, RZ, RZ, -0x43379843 ;  /* 0xbcc867bdff097424 */ /* 0x000fe200078e00ff */
[----:B------:R-:W1:Y:S01]  /*02a0*/  LDCU.64 UR4, c[0x4][0x8] ;  /* 0x01000100ff0477ac */ /* 0x000e620008000a00 */
[----:B------:R-:W-:Y:S01]  /*02b0*/  IMAD.MOV.U32 R11, RZ, RZ, 0x40211458 ;  /* 0x40211458ff0b7424 */ /* 0x000fe200078e00ff */
[----:B------:R-:W-:Y:S01]  /*02c0*/  MOV R7, R16 ;  /* 0x0000001000077202 */ /* 0x000fe20000000f00 */
[----:B------:R-:W-:Y:S01]  /*02d0*/  IMAD.MOV.U32 R14, RZ, RZ, 0xb45d475 ;  /* 0x0b45d475ff0e7424 */ /* 0x000fe200078e00ff */
[----:B------:R2:W3:Y:S01]  /*02e0*/  LDC.64 R22, c[0x4][R19] ;  /* 0x0100000013167b82 */ /* 0x0004e20000000a00 */
[----:B------:R-:W-:Y:S01]  /*02f0*/  IMAD.MOV.U32 R6, RZ, RZ, R2 ;  /* 0x000000ffff067224 */ /* 0x000fe200078e0002 */
[----:B------:R2:W-:Y:S01]  /*0300*/  STL.128 [R1+0x10], R8 ;  /* 0x0000100801007387 */ /* 0x0005e20000100c00 */
[----:B-1----:R-:W-:-:S03]  /*0310*/  IMAD.U32 R4, RZ, RZ, UR4 ;  /* 0x00000004ff047e24 */ /* 0x002fc6000f8e00ff */
[----:B0-----:R2:W-:Y:S01]  /*0320*/  STL.128 [R1], R12 ;  /* 0x0000000c01007387 */ /* 0x0015e20000100c00 */
[----:B------:R-:W-:-:S07]  /*0330*/  MOV R5, UR5 ;  /* 0x0000000500057c02 */ /* 0x000fce0008000f00 */
[----:B------:R-:W-:-:S07]  /*0340*/  LEPC R20, `(.L_x_2) ;  /* 0x000000001014794e */ /* 0x000fce0000000000 */
[----:B--23--:R-:W-:Y:S05]  /*0350*/  CALL.ABS.NOINC R22 ;  /* 0x0000000016007343 */ /* 0x00cfea0003c00000 */
.L_x_2:
[----:B------:R-:W-:Y:S02]  /*0360*/  HFMA2 R9, -RZ, RZ, 2.015625, 0 ;  /* 0x40080000ff097431 */ /* 0x000fe400000001ff */
[----:B------:R-:W-:Y:S01]  /*0370*/  IMAD.MOV.U32 R8, RZ, RZ, 0x0 ;  /* 0x00000000ff087424 */ /* 0x000fe200078e00ff */
[----:B------:R-:W-:Y:S01]  /*0380*/  MOV R11, 0x3ff00000 ;  /* 0x3ff00000000b7802 */ /* 0x000fe20000000f00 */
[----:B------:R-:W-:Y:S01]  /*0390*/  IMAD.MOV.U32 R10, RZ, RZ, 0x0 ;  /* 0x00000000ff0a7424 */ /* 0x000fe200078e00ff */
[----:B------:R0:W1:Y:S01]  /*03a0*/  LDC.64 R2, c[0x4][R19] ;  /* 0x0100000013027b82 */ /* 0x0000620000000a00 */
[----:B------:R-:W2:Y:S01]  /*03b0*/  LDCU.64 UR4, c[0x4][0x28] ;  /* 0x01000500ff0477ac */ /* 0x000ea20008000a00 */
[----:B------:R-:W-:Y:S01]  /*03c0*/  IMAD.MOV.U32 R6, RZ, RZ, R17 ;  /* 0x000000ffff067224 */ /* 0x000fe200078e0011 */
[----:B------:R-:W-:Y:S01]  /*03d0*/  MOV R7, R18 ;  /* 0x0000001200077202 */ /* 0x000fe20000000f00 */
[----:B------:R0:W-:Y:S01]  /*03e0*/  STL.128 [R1+0x20], R8 ;  /* 0x0000200801007387 */ /* 0x0001e20000100c00 */
[----:B--2---:R-:W-:Y:S01]  /*03f0*/  IMAD.U32 R4, RZ, RZ, UR4 ;  /* 0x00000004ff047e24 */ /* 0x004fe2000f8e00ff */
[----:B0-----:R-:W-:-:S07]  /*0400*/  MOV R5, UR5 ;  /* 0x0000000500057c02 */ /* 0x001fce0008000f00 */
[----:B------:R-:W-:-:S07]  /*0410*/  LEPC R20, `(.L_x_3) ;  /* 0x000000001014794e */ /* 0x000fce0000000000 */
[----:B-1----:R-:W-:Y:S05]  /*0420*/  CALL.ABS.NOINC R2 ;  /* 0x0000000002007343 */ /* 0x002fea0003c00000 */
.L_x_3:
[----:B------:R-:W-:Y:S05]  /*0430*/  EXIT ;  /* 0x000000000000794d */ /* 0x000fea0003800000 */
.L_x_4:
[----:B------:R-:W-:-:S00]  /*0440*/  BRA `(.L_x_4) ;  /* 0xfffffffc00fc7947 */ /* 0x000fc0000383ffff */
[----:B------:R-:W-:-:S00]  /*0450*/  NOP ;  /* 0x0000000000007918 */ /* 0x000fc00000000000 */
        /* <DEDUP_REMOVED lines=10> */
.L_x_16:


//--------------------- .text._Z23dd_deterministic_reduceP7dd_realPKS_i --------------------------
	.section	.text._Z23dd_deterministic_reduceP7dd_realPKS_i,"ax",@progbits
	.align	128
        .global         _Z23dd_deterministic_reduceP7dd_realPKS_i
        .type           _Z23dd_deterministic_reduceP7dd_realPKS_i,@function
        .size           _Z23dd_deterministic_reduceP7dd_realPKS_i,(.L_x_17 - _Z23dd_deterministic_reduceP7dd_realPKS_i)
        .other          _Z23dd_deterministic_reduceP7dd_realPKS_i,@"STO_CUDA_ENTRY STV_DEFAULT"
_Z23dd_deterministic_reduceP7dd_realPKS_i:
.text._Z23dd_deterministic_reduceP7dd_realPKS_i:
[----:B------:R-:W-:Y:S01]  /*0000*/  LDC R1, c[0x0][0x37c] ;  /* 0x0000df00ff017b82 */ /* 0x000fe20000000800 */
[----:B------:R-:W0:Y:S01]  /*0010*/  S2R R12, SR_CTAID.X ;  /* 0x00000000000c7919 */ /* 0x000e220000002500 */
[----:B------:R-:W1:Y:S01]  /*0020*/  LDCU UR4, c[0x0][0x360] ;  /* 0x00006c00ff0477ac */ /* 0x000e620008000800 */
[----:B------:R-:W-:Y:S01]  /*0030*/  BSSY.RECONVERGENT B0, `(.L_x_5) ;  /* 0x0000022000007945 */ /* 0x000fe20003800200 */
[----:B------:R-:W-:Y:S01]  /*0040*/  CS2R R6, SRZ ;  /* 0x0000000000067805 */ /* 0x000fe2000001ff00 */
[----:B------:R-:W2:Y:S01]  /*0050*/  S2R R2, SR_TID.X ;  /* 0x0000000000027919 */ /* 0x000ea20000002100 */
[----:B------:R-:W3:Y:S01]  /*0060*/  LDCU UR5, c[0x0][0x390] ;  /* 0x00007200ff0577ac */ /* 0x000ee20008000800 */
[----:B------:R-:W-:Y:S01]  /*0070*/  CS2R R4, SRZ ;  /* 0x0000000000047805 */ /* 0x000fe2000001ff00 */
[----:B------:R-:W4:Y:S01]  /*0080*/  LDCU.64 UR6, c[0x0][0x358] ;  /* 0x00006b00ff0677ac */ /* 0x000f220008000a00 */
[----:B-1----:R-:W-:Y:S02]  /*0090*/  IMAD.U32 R0, RZ, RZ, UR4 ;  /* 0x00000004ff007e24 */ /* 0x002fe4000f8e00ff */
[----:B0-----:R-:W-:-:S04]  /*00a0*/  IMAD R3, R12, UR4, RZ ;  /* 0x000000040c037c24 */ /* 0x001fc8000f8e02ff */
[----:B--2---:R-:W-:-:S05]  /*00b0*/  IMAD R3, R3, 0x2, R2 ;  /* 0x0000000203037824 */ /* 0x004fca00078e0202 */
[----:B---3--:R-:W-:-:S13]  /*00c0*/  ISETP.GE.AND P0, PT, R3, UR5, PT ;  /* 0x0000000503007c0c */ /* 0x008fda000bf06270 */
[----:B----4-:R-:W-:Y:S05]  /*00d0*/  @P0 BRA `(.L_x_6) ;  /* 0x00000000005c0947 */ /* 0x010fea0003800000 */
[----:B------:R-:W0:Y:S01]  /*00e0*/  LDC.64 R18, c[0x0][0x388] ;  /* 0x0000e200ff127b82 */ /* 0x000e220000000a00 */
[----:B------:R-:W-:-:S05]  /*00f0*/  IMAD.IADD R5, R3, 0x1, R0 ;  /* 0x0000000103057824 */ /* 0x000fca00078e0200 */
[----:B------:R-:W-:Y:S01]  /*0100*/  ISETP.GE.U32.AND P0, PT, R5, UR5, PT ;  /* 0x0000000505007c0c */ /* 0x000fe2000bf06070 */
[----:B0-----:R-:W-:-:S12]  /*0110*/  IMAD.WIDE R16, R3, 0x10, R18 ;  /* 0x0000001003107825 */ /* 0x001fd800078e0212 */
[----:B------:R-:W-:Y:S01]  /*0120*/  @!P0 IMAD.WIDE.U32 R18, R5, 0x10, R18 ;  /* 0x0000001005128825 */ /* 0x000fe200078e0012 */
[----:B------:R-:W2:Y:S04]  /*0130*/  LDG.E.64.CONSTANT R6, desc[UR6][R16.64+0x8] ;  /* 0x0000080610067981 */ /* 0x000ea8000c1e9b00 */
[----:B------:R-:W3:Y:S04]  /*0140*/  LDG.E.64.CONSTANT R4, desc[UR6][R16.64] ;  /* 0x0000000610047981 */ /* 0x000ee8000c1e9b00 */
[----:B------:R-:W3:Y:S04]  /*0150*/  @!P0 LDG.E.64.CONSTANT R8, desc[UR6][R18.64] ;  /* 0x0000000612088981 */ /* 0x000ee8000c1e9b00 */
[----:B------:R-:W2:Y:S01]  /*0160*/  @!P0 LDG.E.64.CONSTANT R14, desc[UR6][R18.64+0x8] ;  /* 0x00000806120e8981 */ /* 0x000ea2000c1e9b00 */
[----:B---3--:R-:W-:-:S02]  /*0170*/  @!P0 DADD R20, R4, R8 ;  /* 0x0000000004148229 */ /* 0x008fc40000000008 */
[----:B--2---:R-:W-:-:S06]  /*0180*/  @!P0 DADD R14, R6, R14 ;  /* 0x00000000060e8229 */ /* 0x004fcc000000000e */
[----:B------:R-:W-:Y:S02]  /*0190*/  @!P0 DADD R22, -R4, R20 ;  /* 0x0000000004168229 */ /* 0x000fe40000000114 */
[----:B------:R-:W-:-:S06]  /*01a0*/  @!P0 DADD R10, R20, R14 ;  /* 0x00000000140a8229 */ /* 0x000fcc000000000e */
[--C-:B------:R-:W-:Y:S02]  /*01b0*/  @!P0 DADD R24, R20, -R22.reuse ;  /* 0x0000000014188229 */ /* 0x100fe40000000816 */
[----:B------:R-:W-:Y:S02]  /*01c0*/  @!P0 DADD R8, R8, -R22 ;  /* 0x0000000008088229 */ /* 0x000fe40000000816 */
[----:B------:R-:W-:-:S04]  /*01d0*/  @!P0 DADD R20, -R20, R10 ;  /* 0x0000000014148229 */ /* 0x000fc8000000010a */
[----:B------:R-:W-:-:S04]  /*01e0*/  @!P0 DADD R24, R4, -R24 ;  /* 0x0000000004188229 */ /* 0x000fc80000000818 */
[----:B------:R-:W-:-:S04]  /*01f0*/  @!P0 DADD R20, R14, -R20 ;  /* 0x000000000e148229 */ /* 0x000fc80000000814 */
[----:B------:R-:W-:-:S08]  /*0200*/  @!P0 DADD R8, R24, R8 ;  /* 0x0000000018088229 */ /* 0x000fd00000000008 */
[----:B------:R-:W-:-:S08]  /*0210*/  @!P0 DADD R8, R8, R20 ;  /* 0x0000000008088229 */ /* 0x000fd00000000014 */
[----:B------:R-:W-:-:S08]  /*0220*/  @!P0 DADD R4, R10, R8 ;  /* 0x000000000a048229 */ /* 0x000fd00000000008 */
[----:B------:R-:W-:-:S08]  /*0230*/  @!P0 DADD R10, -R10, R4 ;  /* 0x000000000a0a8229 */ /* 0x000fd00000000104 */
[----:B------:R-:W-:-:S11]  /*0240*/  @!P0 DADD R6, R8, -R10 ;  /* 0x0000000008068229 */ /* 0x000fd6000000080a */
.L_x_6:
[----:B------:R-:W-:Y:S05]  /*0250*/  BSYNC.RECONVERGENT B0 ;  /* 0x0000000000007941 */ /* 0x000fea0003800200 */
.L_x_5:
[----:B------:R-:W0:Y:S01]  /*0260*/  S2UR UR5, SR_CgaCtaId ;  /* 0x00000000000579c3 */ /* 0x000e220000008800 */
[----:B------:R-:W-:Y:S01]  /*0270*/  UMOV UR4, 0x400 ;  /* 0x0000040000047882 */ /* 0x000fe20000000000 */
[----:B------:R-:W-:Y:S01]  /*0280*/  ISETP.GE.U32.AND P0, PT, R0, 0x2, PT ;  /* 0x000000020000780c */ /* 0x000fe20003f06070 */
[----:B0-----:R-:W-:-:S06]  /*0290*/  ULEA UR4, UR5, UR4, 0x18 ;  /* 0x0000000405047291 */ /* 0x001fcc000f8ec0ff */
[----:B------:R-:W-:-:S05]  /*02a0*/  LEA R13, R2, UR4, 0x4 ;  /* 0x00000004020d7c11 */ /* 0x000fca000f8e20ff */
[----:B------:R0:W-:Y:S01]  /*02b0*/  STS.128 [R13], R4 ;  /* 0x000000040d007388 */ /* 0x0001e20000000c00 */
[----:B------:R-:W-:Y:S06]  /*02c0*/  BAR.SYNC.DEFER_BLOCKING 0x0 ;  /* 0x0000000000007b1d */ /* 0x000fec0000010000 */
[----:B------:R-:W-:Y:S05]  /*02d0*/  @!P0 BRA `(.L_x_7) ;  /* 0x0000000000788947 */ /* 0x000fea0003800000 */
[----:B------:R-:W1:Y:S02]  /*02e0*/  LDCU UR4, c[0x0][0x390] ;  /* 0x00007200ff0477ac */ /* 0x000e640008000800 */
.L_x_10:
[----:B------:R-:W-:Y:S01]  /*02f0*/  SHF.R.U32.HI R16, RZ, 0x1, R0 ;  /* 0x00000001ff107819 */ /* 0x000fe20000011600 */
[----:B------:R-:W-:Y:S04]  /*0300*/  BSSY.RECONVERGENT B0, `(.L_x_8) ;  /* 0x0000017000007945 */ /* 0x000fe80003800200 */
[----:B0-----:R-:W-:-:S05]  /*0310*/  IMAD.IADD R4, R3, 0x1, R16 ;  /* 0x0000000103047824 */ /* 0x001fca00078e0210 */
[----:B-1----:R-:W-:-:S04]  /*0320*/  ISETP.GE.AND P0, PT, R4, UR4, PT ;  /* 0x0000000404007c0c */ /* 0x002fc8000bf06270 */
[----:B------:R-:W-:-:S13]  /*0330*/  ISETP.GE.U32.OR P0, PT, R2, R16, P0 ;  /* 0x000000100200720c */ /* 0x000fda0000706470 */
[----:B------:R-:W-:Y:S05]  /*0340*/  @P0 BRA `(.L_x_9) ;  /* 0x0000000000480947 */ /* 0x000fea0003800000 */
[----:B------:R-:W-:Y:S01]  /*0350*/  IMAD R17, R16, 0x10, R13 ;  /* 0x0000001010117824 */ /* 0x000fe200078e020d */
[----:B------:R-:W-:Y:S04]  /*0360*/  LDS.128 R4, [R13] ;  /* 0x000000000d047984 */ /* 0x000fe80000000c00 */
[----:B------:R-:W0:Y:S02]  /*0370*/  LDS.128 R8, [R17] ;  /* 0x0000000011087984 */ /* 0x000e240000000c00 */
[----:B0-----:R-:W-:Y:S02]  /*0380*/  DADD R14, R4, R8 ;  /* 0x00000000040e7229 */ /* 0x001fe40000000008 */
[----:B------:R-:W-:-:S06]  /*0390*/  DADD R10, R6, R10 ;  /* 0x00000000060a7229 */ /* 0x000fcc000000000a */
[----:B------:R-:W-:Y:S02]  /*03a0*/  DADD R20, -R4, R14 ;  /* 0x0000000004147229 */ /* 0x000fe4000000010e */
[----:B------:R-:W-:-:S06]  /*03b0*/  DADD R6, R14, R10 ;  /* 0x000000000e067229 */ /* 0x000fcc000000000a */
[--C-:B------:R-:W-:Y:S02]  /*03c0*/  DADD R18, R14, -R20.reuse ;  /* 0x000000000e127229 */ /* 0x100fe40000000814 */
[----:B------:R-:W-:Y:S02]  /*03d0*/  DADD R8, R8, -R20 ;  /* 0x0000000008087229 */ /* 0x000fe40000000814 */
[----:B------:R-:W-:-:S04]  /*03e0*/  DADD R14, -R14, R6 ;  /* 0x000000000e0e7229 */ /* 0x000fc80000000106 */
[----:B------:R-:W-:-:S04]  /*03f0*/  DADD R18, R4, -R18 ;  /* 0x0000000004127229 */ /* 0x000fc80000000812 */
[----:B------:R-:W-:-:S04]  /*0400*/  DADD R14, R10, -R14 ;  /* 0x000000000a0e7229 */ /* 0x000fc8000000080e */
[----:B------:R-:W-:-:S08]  /*0410*/  DADD R8, R18, R8 ;  /* 0x0000000012087229 */ /* 0x000fd00000000008 */
[----:B------:R-:W-:-:S08]  /*0420*/  DADD R8, R8, R14 ;  /* 0x0000000008087229 */ /* 0x000fd0000000000e */
[----:B------:R-:W-:-:S08]  /*0430*/  DADD R4, R6, R8 ;  /* 0x0000000006047229 */ /* 0x000fd00000000008 */
[----:B------:R-:W-:-:S08]  /*0440*/  DADD R6, -R6, R4 ;  /* 0x0000000006067229 */ /* 0x000fd00000000104 */
[----:B------:R-:W-:-:S07]  /*0450*/  DADD R6, R8, -R6 ;  /* 0x0000000008067229 */ /* 0x000fce0000000806 */
[----:B------:R0:W-:Y:S04]  /*0460*/  STS.128 [R13], R4 ;  /* 0x000000040d007388 */ /* 0x0001e80000000c00 */
.L_x_9:
[----:B------:R-:W-:Y:S05]  /*0470*/  BSYNC.RECONVERGENT B0 ;  /* 0x0000000000007941 */ /* 0x000fea0003800200 */
.L_x_8:
[----:B------:R-:W-:Y:S01]  /*0480*/  BAR.SYNC.DEFER_BLOCKING 0x0 ;  /* 0x0000000000007b1d */ /* 0x000fe20000010000 */
[----:B------:R-:W-:Y:S01]  /*0490*/  ISETP.GT.U32.AND P0, PT, R0, 0x3, PT ;  /* 0x000000030000780c */ /* 0x000fe20003f04070 */
[----:B------:R-:W-:-:S12]  /*04a0*/  IMAD.MOV.U32 R0, RZ, RZ, R16 ;  /* 0x000000ffff007224 */ /* 0x000fd800078e0010 */
[----:B------:R-:W-:Y:S05]  /*04b0*/  @P0 BRA `(.L_x_10) ;  /* 0xfffffffc008c0947 */ /* 0x000fea000383ffff */
.L_x_7:
[----:B------:R-:W-:-:S13]  /*04c0*/  ISETP.NE.AND P0, PT, R2, RZ, PT ;  /* 0x000000ff0200720c */ /* 0x000fda0003f05270 */
[----:B------:R-:W-:Y:S05]  /*04d0*/  @P0 EXIT ;  /* 0x000000000000094d */ /* 0x000fea0003800000 */
[----:B------:R-:W1:Y:S01]  /*04e0*/  S2UR UR5, SR_CgaCtaId ;  /* 0x00000000000579c3 */ /* 0x000e620000008800 */
[----:B------:R-:W-:-:S07]  /*04f0*/  UMOV UR4, 0x400 ;  /* 0x0000040000047882 */ /* 0x000fce0000000000 */
[----:B------:R-:W0:Y:S01]  /*0500*/  LDC.64 R2, c[0x0][0x380] ;  /* 0x0000e000ff027b82 */ /* 0x000e220000000a00 */
[----:B-1----:R-:W-:Y:S01]  /*0510*/  ULEA UR4, UR5, UR4, 0x18 ;  /* 0x0000000405047291 */ /* 0x002fe2000f8ec0ff */
[----:B0-----:R-:W-:-:S08]  /*0520*/  IMAD.WIDE.U32 R12, R12, 0x10, R2 ;  /* 0x000000100c0c7825 */ /* 0x001fd000078e0002 */
[----:B------:R-:W0:Y:S04]  /*0530*/  LDS.128 R4, [UR4] ;  /* 0x00000004ff047984 */ /* 0x000e280008000c00 */
[----:B0-----:R-:W-:Y:S04]  /*0540*/  STG.E.64 desc[UR6][R12.64], R4 ;  /* 0x000000040c007986 */ /* 0x001fe8000c101b06 */
[----:B------:R-:W-:Y:S01]  /*0550*/  STG.E.64 desc[UR6][R12.64+0x8], R6 ;  /* 0x000008060c007986 */ /* 0x000fe2000c101b06 */
[----:B------:R-:W-:Y:S05]  /*0560*/  EXIT ;  /* 0x000000000000794d */ /* 0x000fea0003800000 */
.L_x_11:
        /* <DEDUP_REMOVED lines=9> */
.L_x_17:


//--------------------- .text._Z20dd_matrix_vector_mulP10dd_complexPKS_S2_i --------------------------
	.section	.text._Z20dd_matrix_vector_mulP10dd_complexPKS_S2_i,"ax",@progbits
	.align	128
        .global         _Z20dd_matrix_vector_mulP10dd_complexPKS_S2_i
        .type           _Z20dd_matrix_vector_mulP10dd_complexPKS_S2_i,@function
        .size           _Z20dd_matrix_vector_mulP10dd_complexPKS_S2_i,(.L_x_18 - _Z20dd_matrix_vector_mulP10dd_complexPKS_S2_i)
        .other          _Z20dd_matrix_vector_mulP10dd_complexPKS_S2_i,@"STO_CUDA_ENTRY STV_DEFAULT"
_Z20dd_matrix_vector_mulP10dd_complexPKS_S2_i:
.text._Z20dd_matrix_vector_mulP10dd_complexPKS_S2_i:
[----:B------:R-:W-:Y:S01]  /*0000*/  LDC R1, c[0x0][0x37c] ;  /* 0x0000df00ff017b82 */ /* 0x000fe20000000800 */
[----:B------:R-:W0:Y:S07]  /*0010*/  S2R R3, SR_TID.X ;  /* 0x0000000000037919 */ /* 0x000e2e0000002100 */
[----:B------:R-:W0:Y:S01]  /*0020*/  S2UR UR7, SR_CTAID.X ;  /* 0x00000000000779c3 */ /* 0x000e220000002500 */
[----:B------:R-:W1:Y:S07]  /*0030*/  LDCU UR10, c[0x0][0x398] ;  /* 0x00007300ff0a77ac */ /* 0x000e6e0008000800 */
[----:B------:R-:W0:Y:S02]  /*0040*/  LDC R0, c[0x0][0x360] ;  /* 0x0000d800ff007b82 */ /* 0x000e240000000800 */
[----:B0-----:R-:W-:-:S05]  /*0050*/  IMAD R0, R0, UR7, R3 ;  /* 0x0000000700007c24 */ /* 0x001fca000f8e0203 */
[----:B-1----:R-:W-:-:S13]  /*0060*/  ISETP.GE.AND P0, PT, R0, UR10, PT ;  /* 0x0000000a00007c0c */ /* 0x002fda000bf06270 */
[----:B------:R-:W-:Y:S05]  /*0070*/  @P0 EXIT ;  /* 0x000000000000094d */ /* 0x000fea0003800000 */
[----:B------:R-:W-:Y:S01]  /*0080*/  UISETP.GE.AND UP0, UPT, UR10, 0x1, UPT ;  /* 0x000000010a00788c */ /* 0x000fe2000bf06270 */
[----:B------:R-:W-:Y:S02]  /*0090*/  CS2R R8, SRZ ;  /* 0x0000000000087805 */ /* 0x000fe4000001ff00 */
[----:B------:R-:W-:Y:S02]  /*00a0*/  CS2R R4, SRZ ;  /* 0x0000000000047805 */ /* 0x000fe4000001ff00 */
[----:B------:R-:W-:Y:S02]  /*00b0*/  CS2R R6, SRZ ;  /* 0x0000000000067805 */ /* 0x000fe4000001ff00 */
[----:B------:R-:W-:Y:S01]  /*00c0*/  CS2R R2, SRZ ;  /* 0x0000000000027805 */ /* 0x000fe2000001ff00 */
[----:B------:R-:W0:Y:S01]  /*00d0*/  LDCU.64 UR8, c[0x0][0x358] ;  /* 0x00006b00ff0877ac */ /* 0x000e220008000a00 */
[----:B------:R-:W-:Y:S05]  /*00e0*/  BRA.U !UP0, `(.L_x_12) ;  /* 0x0000000908247547 */ /* 0x000fea000b800000 */
[----:B------:R-:W1:Y:S01]  /*00f0*/  LDCU.64 UR4, c[0x0][0x390] ;  /* 0x00007200ff0477ac */ /* 0x000e620008000a00 */
[----:B------:R-:W-:Y:S01]  /*0100*/  IMAD R0, R0, UR10, RZ ;  /* 0x0000000a00007c24 */ /* 0x000fe2000f8e02ff */
[----:B------:R-:W-:Y:S02]  /*0110*/  CS2R R2, SRZ ;  /* 0x0000000000027805 */ /* 0x000fe4000001ff00 */
[----:B------:R-:W-:Y:S02]  /*0120*/  CS2R R6, SRZ ;  /* 0x0000000000067805 */ /* 0x000fe4000001ff00 */
[----:B------:R-:W-:Y:S02]  /*0130*/  CS2R R4, SRZ ;  /* 0x0000000000047805 */ /* 0x000fe4000001ff00 */
[----:B------:R-:W-:Y:S01]  /*0140*/  CS2R R8, SRZ ;  /* 0x0000000000087805 */ /* 0x000fe2000001ff00 */
[----:B------:R-:W-:Y:S02]  /*0150*/  UIADD3 UR6, UPT, UPT, -UR10, URZ, URZ ;  /* 0x000000ff0a067290 */ /* 0x000fe4000fffe1ff */
[----:B-1----:R-:W-:-:S04]  /*0160*/  UIADD3 UR4, UP0, UPT, UR4, 0x10, URZ ;  /* 0x0000001004047890 */ /* 0x002fc8000ff1e0ff */
[----:B------:R-:W-:Y:S02]  /*0170*/  UIADD3.X UR5, UPT, UPT, URZ, UR5, URZ, UP0, !UPT ;  /* 0x00000005ff057290 */ /* 0x000fe400087fe4ff */
[----:B------:R-:W-:-:S04]  /*0180*/  IMAD.U32 R10, RZ, RZ, UR4 ;  /* 0x00000004ff0a7e24 */ /* 0x000fc8000f8e00ff */
[----:B------:R-:W-:-:S07]  /*0190*/  IMAD.U32 R11, RZ, RZ, UR5 ;  /* 0x00000005ff0b7e24 */ /* 0x000fce000f8e00ff */
.L_x_13:
[----:B------:R-:W1:Y:S01]  /*01a0*/  LDC.64 R50, c[0x0][0x388] ;  /* 0x0000e200ff327b82 */ /* 0x000e620000000a00 */
[----:B0-----:R-:W2:Y:S04]  /*01b0*/  LDG.E.64.CONSTANT R12, desc[UR8][R10.64+-0x10] ;  /* 0xfffff0080a0c7981 */ /* 0x001ea8000c1e9b00 */
[----:B------:R-:W3:Y:S01]  /*01c0*/  LDG.E.64.CONSTANT R14, desc[UR8][R10.64] ;  /* 0x000000080a0e7981 */ /* 0x000ee2000c1e9b00 */
[----:B------:R-:W-:Y:S01]  /*01d0*/  UMOV UR4, 0x2000000 ;  /* 0x0200000000047882 */ /* 0x000fe20000000000 */
[----:B------:R-:W-:Y:S02]  /*01e0*/  UMOV UR5, 0x41a00000 ;  /* 0x41a0000000057882 */ /* 0x000fe40000000000 */
[----:B------:R-:W4:Y:S04]  /*01f0*/  LDG.E.64.CONSTANT R26, desc[UR8][R10.64+-0x8] ;  /* 0xfffff8080a1a7981 */ /* 0x000f28000c1e9b00 */
[----:B------:R-:W5:Y:S01]  /*0200*/  LDG.E.64.CONSTANT R30, desc[UR8][R10.64+0x8] ;  /* 0x000008080a1e7981 */ /* 0x000f62000c1e9b00 */
[----:B-1----:R-:W-:-:S05]  /*0210*/  IMAD.WIDE R50, R0, 0x20, R50 ;  /* 0x0000002000327825 */ /* 0x002fca00078e0232 */
[----:B------:R-:W4:Y:S04]  /*0220*/  LDG.E.64.CONSTANT R16, desc[UR8][R50.64] ;  /* 0x0000000832107981 */ /* 0x000f28000c1e9b00 */
[----:B------:R-:W5:Y:S01]  /*0230*/  LDG.E.64.CONSTANT R18, desc[UR8][R50.64+0x10] ;  /* 0x0000100832127981 */ /* 0x000f62000c1e9b00 */
[----:B--2---:R-:W-:Y:S02]  /*0240*/  DFMA R20, R12, UR4, -R12 ;  /* 0x000000040c147c2b */ /* 0x004fe4000800080c */
[----:B---3--:R-:W-:-:S06]  /*0250*/  DFMA R42, R14, UR4, -R14 ;  /* 0x000000040e2a7c2b */ /* 0x008fcc000800080e */
[----:B------:R-:W-:Y:S02]  /*0260*/  DFMA R20, R12, UR4, -R20 ;  /* 0x000000040c147c2b */ /* 0x000fe40008000814 */
[----:B------:R-:W-:Y:S02]  /*0270*/  DFMA R42, R14, UR4, -R42 ;  /* 0x000000040e2a7c2b */ /* 0x000fe4000800082a */
[C---:B----4-:R-:W-:Y:S02]  /*0280*/  DFMA R24, R16.reuse, UR4, -R16 ;  /* 0x0000000410187c2b */ /* 0x050fe40008000810 */
[----:B------:R-:W-:-:S06]  /*0290*/  DMUL R22, R16, R12 ;  /* 0x0000000c10167228 */ /* 0x000fcc0000000000 */
[C---:B------:R-:W-:Y:S02]  /*02a0*/  DFMA R38, R16.reuse, UR4, -R24 ;  /* 0x0000000410267c2b */ /* 0x040fe40008000818 */
[----:B------:R-:W-:Y:S02]  /*02b0*/  DMUL R24, R16, R14 ;  /* 0x0000000e10187228 */ /* 0x000fe40000000000 */
[----:B------:R-:W-:Y:S02]  /*02c0*/  DADD R28, R12, -R20 ;  /* 0x000000000c1c7229 */ /* 0x000fe40000000814 */
[----:B------:R-:W-:Y:S02]  /*02d0*/  DADD R48, R14, -R42 ;  /* 0x000000000e307229 */ /* 0x000fe4000000082a */
[C---:B------:R-:W-:Y:S02]  /*02e0*/  DFMA R34, R38.reuse, R20, -R22 ;  /* 0x000000142622722b */ /* 0x040fe40000000816 */
[----:B------:R-:W-:-:S02]  /*02f0*/  DFMA R40, R38, R42, -R24 ;  /* 0x0000002a2628722b */ /* 0x000fc40000000818 */
[----:B-----5:R-:W-:-:S04]  /*0300*/  DFMA R32, R18, UR4, -R18 ;  /* 0x0000000412207c2b */ /* 0x020fc80008000812 */
[C---:B------:R-:W-:Y:S02]  /*0310*/  DFMA R36, R38.reuse, R28, R34 ;  /* 0x0000001c2624722b */ /* 0x040fe40000000022 */
[----:B------:R-:W-:Y:S02]  /*0320*/  DFMA R40, R38, R48, R40 ;  /* 0x000000302628722b */ /* 0x000fe40000000028 */
[----:B------:R-:W-:Y:S02]  /*0330*/  DADD R38, R16, -R38 ;  /* 0x0000000010267229 */ /* 0x000fe40000000826 */
[C---:B------:R-:W-:Y:S02]  /*0340*/  DFMA R32, R18.reuse, UR4, -R32 ;  /* 0x0000000412207c2b */ /* 0x040fe40008000820 */
[----:B------:R-:W-:-:S04]  /*0350*/  DMUL R34, R18, R14 ;  /* 0x0000000e12227228 */ /* 0x000fc80000000000 */
[C---:B------:R-:W-:Y:S02]  /*0360*/  DFMA R36, R38.reuse, R20, R36 ;  /* 0x000000142624722b */ /* 0x040fe40000000024 */
[-C--:B------:R-:W-:Y:S02]  /*0370*/  DFMA R44, R38, R42.reuse, R40 ;  /* 0x0000002a262c722b */ /* 0x080fe40000000028 */
[----:B------:R-:W-:-:S04]  /*0380*/  DFMA R40, R32, R42, -R34 ;  /* 0x0000002a2028722b */ /* 0x000fc80000000822 */
[C---:B------:R-:W-:Y:S02]  /*0390*/  DFMA R36, R38.reuse, R28, R36 ;  /* 0x0000001c2624722b */ /* 0x040fe40000000024 */
[-C--:B------:R-:W-:Y:S02]  /*03a0*/  DFMA R38, R38, R48.reuse, R44 ;  /* 0x000000302626722b */ /* 0x080fe4000000002c */
[----:B------:R-:W-:Y:S02]  /*03b0*/  DFMA R44, R32, R48, R40 ;  /* 0x00000030202c722b */ /* 0x000fe40000000028 */
[----:B------:R-:W-:-:S08]  /*03c0*/  DADD R40, R18, -R32 ;  /* 0x0000000012287229 */ /* 0x000fd00000000820 */
[C---:B------:R-:W-:Y:S01]  /*03d0*/  DFMA R46, R40.reuse, R42, R44 ;  /* 0x0000002a282e722b */ /* 0x040fe2000000002c */
[----:B------:R-:W2:Y:S04]  /*03e0*/  LDG.E.64.CONSTANT R42, desc[UR8][R50.64+0x8] ;  /* 0x00000808322a7981 */ /* 0x000ea8000c1e9b00 */
[----:B------:R-:W3:Y:S03]  /*03f0*/  LDG.E.64.CONSTANT R44, desc[UR8][R50.64+0x18] ;  /* 0x00001808322c7981 */ /* 0x000ee6000c1e9b00 */
[----:B------:R-:W-:Y:S02]  /*0400*/  DFMA R48, R40, R48, R46 ;  /* 0x000000302830722b */ /* 0x000fe4000000002e */
[----:B------:R-:W-:-:S02]  /*0410*/  DMUL R46, R18, R12 ;  /* 0x0000000c122e7228 */ /* 0x000fc40000000000 */
[C---:B------:R-:W-:Y:S02]  /*0420*/  DFMA R36, R16.reuse, R26, R36 ;  /* 0x0000001a1024722b */ /* 0x040fe40000000024 */
[----:B------:R-:W-:-:S04]  /*0430*/  DFMA R38, R16, R30, R38 ;  /* 0x0000001e1026722b */ /* 0x000fc80000000026 */
[----:B------:R-:W-:-:S08]  /*0440*/  DFMA R16, R20, R32, -R46 ;  /* 0x000000201410722b */ /* 0x000fd0000000082e */
[----:B------:R-:W-:-:S08]  /*0450*/  DFMA R16, R28, R32, R16 ;  /* 0x000000201c10722b */ /* 0x000fd00000000010 */
[----:B------:R-:W-:-:S08]  /*0460*/  DFMA R16, R20, R40, R16 ;  /* 0x000000281410722b */ /* 0x000fd00000000010 */
[----:B------:R-:W-:Y:S02]  /*0470*/  DFMA R16, R28, R40, R16 ;  /* 0x000000281c10722b */ /* 0x000fe40000000010 */
[----:B------:R-:W-:-:S06]  /*0480*/  DFMA R48, R18, R30, R48 ;  /* 0x0000001e1230722b */ /* 0x000fcc0000000030 */
[----:B------:R-:W-:Y:S01]  /*0490*/  DFMA R16, R18, R26, R16 ;  /* 0x0000001a1210722b */ /* 0x000fe20000000010 */
[----:B------:R-:W-:-:S04]  /*04a0*/  UIADD3 UR6, UPT, UPT, UR6, 0x1, URZ ;  /* 0x0000000106067890 */ /* 0x000fc8000fffe0ff */
[----:B------:R-:W-:Y:S01]  /*04b0*/  UISETP.NE.AND UP0, UPT, UR6, URZ, UPT ;  /* 0x000000ff0600728c */ /* 0x000fe2000bf05270 */
[----:B------:R-:W-:Y:S01]  /*04c0*/  IADD3 R10, P0, PT, R10, 0x20, RZ ;  /* 0x000000200a0a7810 */ /* 0x000fe20007f1e0ff */
[----:B------:R-:W-:-:S04]  /*04d0*/  VIADD R0, R0, 0x1 ;  /* 0x0000000100007836 */ /* 0x000fc80000000000 */
[----:B------:R-:W-:Y:S01]  /*04e0*/  IMAD.X R11, RZ, RZ, R11, P0 ;  /* 0x000000ffff0b7224 */ /* 0x000fe200000e060b */
[C---:B--2---:R-:W-:Y:S02]  /*04f0*/  DFMA R36, R42.reuse, R12, R36 ;  /* 0x0000000c2a24722b */ /* 0x044fe40000000024 */
[----:B------:R-:W-:Y:S02]  /*0500*/  DFMA R38, R42, R14, R38 ;  /* 0x0000000e2a26722b */ /* 0x000fe40000000026 */
[C---:B---3--:R-:W-:Y:S02]  /*0510*/  DFMA R20, R44.reuse, R12, R16 ;  /* 0x0000000c2c14722b */ /* 0x048fe40000000010 */
[----:B------:R-:W-:Y:S02]  /*0520*/  DFMA R44, R44, R14, R48 ;  /* 0x0000000e2c2c722b */ /* 0x000fe40000000030 */
[----:B------:R-:W-:Y:S02]  /*0530*/  DADD R14, R22, R36 ;  /* 0x00000000160e7229 */ /* 0x000fe40000000024 */
[----:B------:R-:W-:-:S02]  /*0540*/  DADD R16, R24, R38 ;  /* 0x0000000018107229 */ /* 0x000fc40000000026 */
[----:B------:R-:W-:Y:S02]  /*0550*/  DADD R18, R46, R20 ;  /* 0x000000002e127229 */ /* 0x000fe40000000014 */
[----:B------:R-:W-:Y:S02]  /*0560*/  DADD R12, R34, R44 ;  /* 0x00000000220c7229 */ /* 0x000fe4000000002c */
[----:B------:R-:W-:Y:S02]  /*0570*/  DADD R22, -R22, R14 ;  /* 0x0000000016167229 */ /* 0x000fe4000000010e */
[----:B------:R-:W-:Y:S02]  /*0580*/  DADD R24, -R24, R16 ;  /* 0x0000000018187229 */ /* 0x000fe40000000110 */
[----:B------:R-:W-:Y:S02]  /*0590*/  DADD R46, -R46, R18 ;  /* 0x000000002e2e7229 */ /* 0x000fe40000000112 */
[----:B------:R-:W-:-:S02]  /*05a0*/  DADD R34, -R34, R12 ;  /* 0x0000000022227229 */ /* 0x000fc4000000010c */
[----:B------:R-:W-:Y:S02]  /*05b0*/  DADD R28, R36, -R22 ;  /* 0x00000000241c7229 */ /* 0x000fe40000000816 */
[----:B------:R-:W-:Y:S02]  /*05c0*/  DADD R22, R14, -R12 ;  /* 0x000000000e167229 */ /* 0x000fe4000000080c */
[----:B------:R-:W-:Y:S02]  /*05d0*/  DADD R30, R20, -R46 ;  /* 0x00000000141e7229 */ /* 0x000fe4000000082e */
[----:B------:R-:W-:Y:S02]  /*05e0*/  DADD R34, R44, -R34 ;  /* 0x000000002c227229 */ /* 0x000fe40000000822 */
[----:B------:R-:W-:Y:S02]  /*05f0*/  DADD R20, R16, R18 ;  /* 0x0000000010147229 */ /* 0x000fe40000000012 */
[----:B------:R-:W-:-:S02]  /*0600*/  DADD R24, R38, -R24 ;  /* 0x0000000026187229 */ /* 0x000fc40000000818 */
[----:B------:R-:W-:Y:S02]  /*0610*/  DADD R32, -R14, R22 ;  /* 0x000000000e207229 */ /* 0x000fe40000000116 */
[----:B------:R-:W-:Y:S02]  /*0620*/  DADD R28, R28, -R34 ;  /* 0x000000001c1c7229 */ /* 0x000fe40000000822 */
[----:B------:R-:W-:Y:S02]  /*0630*/  DADD R36, -R16, R20 ;  /* 0x0000000010247229 */ /* 0x000fe40000000114 */
[----:B------:R-:W-:Y:S02]  /*0640*/  DADD R30, R24, R30 ;  /* 0x00000000181e7229 */ /* 0x000fe4000000001e */
[C---:B------:R-:W-:Y:S02]  /*0650*/  DADD R34, R22.reuse, -R32 ;  /* 0x0000000016227229 */ /* 0x040fe40000000820 */
[----:B------:R-:W-:-:S02]  /*0660*/  DADD R26, R22, R28 ;  /* 0x00000000161a7229 */ /* 0x000fc4000000001c */
[C---:B------:R-:W-:Y:S02]  /*0670*/  DADD R38, R20.reuse, -R36 ;  /* 0x0000000014267229 */ /* 0x040fe40000000824 */
[----:B------:R-:W-:Y:S02]  /*0680*/  DADD R24, R20, R30 ;  /* 0x0000000014187229 */ /* 0x000fe4000000001e */
[----:B------:R-:W-:Y:S02]  /*0690*/  DADD R12, -R12, -R32 ;  /* 0x000000000c0c7229 */ /* 0x000fe40000000920 */
[----:B------:R-:W-:Y:S02]  /*06a0*/  DADD R34, R14, -R34 ;  /* 0x000000000e227229 */ /* 0x000fe40000000822 */
[----:B------:R-:W-:Y:S02]  /*06b0*/  DADD R22, -R22, R26 ;  /* 0x0000000016167229 */ /* 0x000fe4000000011a */
[----:B------:R-:W-:-:S02]  /*06c0*/  DADD R18, R18, -R36 ;  /* 0x0000000012127229 */ /* 0x000fc40000000824 */
[----:B------:R-:W-:Y:S02]  /*06d0*/  DADD R38, R16, -R38 ;  /* 0x0000000010267229 */ /* 0x000fe40000000826 */
[----:B------:R-:W-:Y:S02]  /*06e0*/  DADD R20, -R20, R24 ;  /* 0x0000000014147229 */ /* 0x000fe40000000118 */
[----:B------:R-:W-:Y:S02]  /*06f0*/  DADD R12, R34, R12 ;  /* 0x00000000220c7229 */ /* 0x000fe4000000000c */
[----:B------:R-:W-:Y:S02]  /*0700*/  DADD R22, R28, -R22 ;  /* 0x000000001c167229 */ /* 0x000fe40000000816 */
[----:B------:R-:W-:Y:S02]  /*0710*/  DADD R18, R38, R18 ;  /* 0x0000000026127229 */ /* 0x000fe40000000012 */
[----:B------:R-:W-:-:S04]  /*0720*/  DADD R20, R30, -R20 ;  /* 0x000000001e147229 */ /* 0x000fc80000000814 */
[----:B------:R-:W-:-:S04]  /*0730*/  DADD R22, R12, R22 ;  /* 0x000000000c167229 */ /* 0x000fc80000000016 */
[----:B------:R-:W-:-:S04]  /*0740*/  DADD R20, R18, R20 ;  /* 0x0000000012147229 */ /* 0x000fc80000000014 */
[----:B------:R-:W-:-:S04]  /*0750*/  DADD R18, R26, R22 ;  /* 0x000000001a127229 */ /* 0x000fc80000000016 */
[----:B------:R-:W-:-:S04]  /*0760*/  DADD R16, R24, R20 ;  /* 0x0000000018107229 */ /* 0x000fc80000000014 */
[----:B------:R-:W-:-:S04]  /*0770*/  DADD R26, -R26, R18 ;  /* 0x000000001a1a7229 */ /* 0x000fc80000000112 */
[----:B------:R-:W-:Y:S02]  /*0780*/  DADD R24, -R24, R16 ;  /* 0x0000000018187229 */ /* 0x000fe40000000110 */
[----:B------:R-:W-:Y:S02]  /*0790*/  DADD R14, R18, R2 ;  /* 0x00000000120e7229 */ /* 0x000fe40000000002 */
[----:B------:R-:W-:Y:S02]  /*07a0*/  DADD R26, R22, -R26 ;  /* 0x00000000161a7229 */ /* 0x000fe4000000081a */
[----:B------:R-:W-:Y:S02]  /*07b0*/  DADD R12, R16, R4 ;  /* 0x00000000100c7229 */ /* 0x000fe40000000004 */
[----:B------:R-:W-:Y:S02]  /*07c0*/  DADD R24, R20, -R24 ;  /* 0x0000000014187229 */ /* 0x000fe40000000818 */
[----:B------:R-:W-:-:S02]  /*07d0*/  DADD R20, R14, -R2 ;  /* 0x000000000e147229 */ /* 0x000fc40000000802 */
[----:B------:R-:W-:Y:S02]  /*07e0*/  DADD R26, R26, R6 ;  /* 0x000000001a1a7229 */ /* 0x000fe40000000006 */
[----:B------:R-:W-:Y:S02]  /*07f0*/  DADD R28, R12, -R4 ;  /* 0x000000000c1c7229 */ /* 0x000fe40000000804 */
[----:B------:R-:W-:Y:S02]  /*0800*/  DADD R30, R24, R8 ;  /* 0x00000000181e7229 */ /* 0x000fe40000000008 */
[C---:B------:R-:W-:Y:S02]  /*0810*/  DADD R22, R14.reuse, -R20 ;  /* 0x000000000e167229 */ /* 0x040fe40000000814 */
[----:B------:R-:W-:Y:S02]  /*0820*/  DADD R8, R14, R26 ;  /* 0x000000000e087229 */ /* 0x000fe4000000001a */
[----:B------:R-:W-:-:S02]  /*0830*/  DADD R24, R12, -R28 ;  /* 0x000000000c187229 */ /* 0x000fc4000000081c */
[----:B------:R-:W-:Y:S02]  /*0840*/  DADD R6, R12, R30 ;  /* 0x000000000c067229 */ /* 0x000fe4000000001e */
[----:B------:R-:W-:Y:S02]  /*0850*/  DADD R18, R18, -R20 ;  /* 0x0000000012127229 */ /* 0x000fe40000000814 */
[----:B------:R-:W-:Y:S02]  /*0860*/  DADD R22, -R22, R2 ;  /* 0x0000000016167229 */ /* 0x000fe40000000102 */
[----:B------:R-:W-:Y:S02]  /*0870*/  DADD R14, -R14, R8 ;  /* 0x000000000e0e7229 */ /* 0x000fe40000000108 */
[----:B------:R-:W-:Y:S02]  /*0880*/  DADD R16, R16, -R28 ;  /* 0x0000000010107229 */ /* 0x000fe4000000081c */
[----:B------:R-:W-:-:S02]  /*0890*/  DADD R24, -R24, R4 ;  /* 0x0000000018187229 */ /* 0x000fc40000000104 */
        /* <DEDUP_REMOVED lines=10> */
[----:B------:R-:W-:-:S04]  /*0940*/  DADD R16, -R6, R4 ;  /* 0x0000000006107229 */ /* 0x000fc80000000104 */
[----:B------:R-:W-:-:S04]  /*0950*/  DADD R6, R14, -R8 ;  /* 0x000000000e067229 */ /* 0x000fc80000000808 */
[----:B------:R-:W-:Y:S01]  /*0960*/  DADD R8, R12, -R16 ;  /* 0x000000000c087229 */ /* 0x000fe20000000810 */
[----:B------:R-:W-:Y:S10]  /*0970*/  BRA.U UP0, `(.L_x_13) ;  /* 0xfffffff900087547 */ /* 0x000ff4000b83ffff */
.L_x_12:
[----:B------:R-:W1:Y:S01]  /*0980*/  S2R R0, SR_TID.X ;  /* 0x0000000000007919 */ /* 0x000e620000002100 */
[----:B------:R-:W1:Y:S08]  /*0990*/  LDC R13, c[0x0][0x360] ;  /* 0x0000d800ff0d7b82 */ /* 0x000e700000000800 */
[----:B------:R-:W2:Y:S01]  /*09a0*/  LDC.64 R10, c[0x0][0x380] ;  /* 0x0000e000ff0a7b82 */ /* 0x000ea20000000a00 */
[----:B-1----:R-:W-:-:S04]  /*09b0*/  IMAD R13, R13, UR7, R0 ;  /* 0x000000070d0d7c24 */ /* 0x002fc8000f8e0200 */
[----:B--2---:R-:W-:-:S05]  /*09c0*/  IMAD.WIDE R10, R13, 0x20, R10 ;  /* 0x000000200d0a7825 */ /* 0x004fca00078e020a */
[----:B0-----:R-:W-:Y:S04]  /*09d0*/  STG.E.64 desc[UR8][R10.64], R2 ;  /* 0x000000020a007986 */ /* 0x001fe8000c101b08 */
[----:B------:R-:W-:Y:S04]  /*09e0*/  STG.E.64 desc[UR8][R10.64+0x8], R6 ;  /* 0x000008060a007986 */ /* 0x000fe8000c101b08 */
[----:B------:R-:W-:Y:S04]  /*09f0*/  STG.E.64 desc[UR8][R10.64+0x10], R4 ;  /* 0x000010040a007986 */ /* 0x000fe8000c101b08 */
[----:B------:R-:W-:Y:S01]  /*0a00*/  STG.E.64 desc[UR8][R10.64+0x18], R8 ;  /* 0x000018080a007986 */ /* 0x000fe2000c101b08 */
[----:B------:R-:W-:Y:S05]  /*0a10*/  EXIT ;  /* 0x000000000000794d */ /* 0x000fea0003800000 */
.L_x_14:
        /* <DEDUP_REMOVED lines=14> */
.L_x_18:


//--------------------- .text._Z12dd_array_addP7dd_realPKS_S2_i --------------------------
	.section	.text._Z12dd_array_addP7dd_realPKS_S2_i,"ax",@progbits
	.align	128
        .global         _Z12dd_array_addP7dd_realPKS_S2_i
        .type           _Z12dd_array_addP7dd_realPKS_S2_i,@function
        .size           _Z12dd_array_addP7dd_realPKS_S2_i,(.L_x_19 - _Z12dd_array_addP7dd_realPKS_S2_i)
        .other          _Z12dd_array_addP7dd_realPKS_S2_i,@"STO_CUDA_ENTRY STV_DEFAULT"
_Z12dd_array_addP7dd_realPKS_S2_i:
.text._Z12dd_array_addP7dd_realPKS_S2_i:
        /* <DEDUP_REMOVED lines=8> */
[----:B------:R-:W0:Y:S01]  /*0080*/  LDC.64 R4, c[0x0][0x388] ;  /* 0x0000e200ff047b82 */ /* 0x000e220000000a00 */
[----:B------:R-:W1:Y:S07]  /*0090*/  LDCU.64 UR4, c[0x0][0x358] ;  /* 0x00006b00ff0477ac */ /* 0x000e6e0008000a00 */
[----:B------:R-:W2:Y:S01]  /*00a0*/  LDC.64 R8, c[0x0][0x390] ;  /* 0x0000e400ff087b82 */ /* 0x000ea20000000a00 */
[----:B0-----:R-:W-:-:S05]  /*00b0*/  IMAD.WIDE R4, R0, 0x10, R4 ;  /* 0x0000001000047825 */ /* 0x001fca00078e0204 */
[----:B-1----:R-:W3:Y:S01]  /*00c0*/  LDG.E.64.CONSTANT R6, desc[UR4][R4.64] ;  /* 0x0000000404067981 */ /* 0x002ee2000c1e9b00 */
[----:B--2---:R-:W-:-:S03]  /*00d0*/  IMAD.WIDE R8, R0, 0x10, R8 ;  /* 0x0000001000087825 */ /* 0x004fc600078e0208 */
[----:B------:R-:W2:Y:S04]  /*00e0*/  LDG.E.64.CONSTANT R2, desc[UR4][R4.64+0x8] ;  /* 0x0000080404027981 */ /* 0x000ea8000c1e9b00 */
[----:B------:R-:W3:Y:S04]  /*00f0*/  LDG.E.64.CONSTANT R10, desc[UR4][R8.64] ;  /* 0x00000004080a7981 */ /* 0x000ee8000c1e9b00 */
[----:B------:R-:W2:Y:S01]  /*0100*/  LDG.E.64.CONSTANT R12, desc[UR4][R8.64+0x8] ;  /* 0x00000804080c7981 */ /* 0x000ea2000c1e9b00 */
[----:B---3--:R-:W-:Y:S02]  /*0110*/  DADD R14, R6, R10 ;  /* 0x00000000060e7229 */ /* 0x008fe4000000000a */
[----:B--2---:R-:W-:-:S06]  /*0120*/  DADD R18, R2, R12 ;  /* 0x0000000002127229 */ /* 0x004fcc000000000c */
[----:B------:R-:W-:Y:S02]  /*0130*/  DADD R12, -R6, R14 ;  /* 0x00000000060c7229 */ /* 0x000fe4000000010e */
[----:B------:R-:W-:-:S06]  /*0140*/  DADD R2, R14, R18 ;  /* 0x000000000e027229 */ /* 0x000fcc0000000012 */
[--C-:B------:R-:W-:Y:S02]  /*0150*/  DADD R16, R14, -R12.reuse ;  /* 0x000000000e107229 */ /* 0x100fe4000000080c */
[----:B------:R-:W-:Y:S02]  /*0160*/  DADD R10, R10, -R12 ;  /* 0x000000000a0a7229 */ /* 0x000fe4000000080c */
[----:B------:R-:W-:-:S04]  /*0170*/  DADD R14, -R14, R2 ;  /* 0x000000000e0e7229 */ /* 0x000fc80000000102 */
[----:B------:R-:W-:Y:S01]  /*0180*/  DADD R16, R6, -R16 ;  /* 0x0000000006107229 */ /* 0x000fe20000000810 */
[----:B------:R-:W0:Y:S03]  /*0190*/  LDC.64 R6, c[0x0][0x380] ;  /* 0x0000e000ff067b82 */ /* 0x000e260000000a00 */
[----:B------:R-:W-:-:S04]  /*01a0*/  DADD R14, R18, -R14 ;  /* 0x00000000120e7229 */ /* 0x000fc8000000080e */
[----:B------:R-:W-:-:S08]  /*01b0*/  DADD R10, R16, R10 ;  /* 0x00000000100a7229 */ /* 0x000fd0000000000a */
[----:B------:R-:W-:-:S08]  /*01c0*/  DADD R10, R10, R14 ;  /* 0x000000000a0a7229 */ /* 0x000fd0000000000e */
[----:B------:R-:W-:-:S08]  /*01d0*/  DADD R4, R2, R10 ;  /* 0x0000000002047229 */ /* 0x000fd0000000000a */
[----:B------:R-:W-:Y:S01]  /*01e0*/  DADD R2, -R2, R4 ;  /* 0x0000000002027229 */ /* 0x000fe20000000104 */
[----:B0-----:R-:W-:-:S07]  /*01f0*/  IMAD.WIDE R6, R0, 0x10, R6 ;  /* 0x0000001000067825 */ /* 0x001fce00078e0206 */
[----:B------:R-:W-:Y:S01]  /*0200*/  DADD R2, R10, -R2 ;  /* 0x000000000a027229 */ /* 0x000fe20000000802 */
[----:B------:R-:W-:Y:S06]  /*0210*/  STG.E.64 desc[UR4][R6.64], R4 ;  /* 0x0000000406007986 */ /* 0x000fec000c101b04 */
[----:B------:R-:W-:Y:S01]  /*0220*/  STG.E.64 desc[UR4][R6.64+0x8], R2 ;  /* 0x0000080206007986 */ /* 0x000fe2000c101b04 */
[----:B------:R-:W-:Y:S05]  /*0230*/  EXIT ;  /* 0x000000000000794d */ /* 0x000fea0003800000 */
.L_x_15:
        /* <DEDUP_REMOVED lines=12> */
.L_x_19:


//--------------------- .nv.global.init           --------------------------
	.section	.nv.global.init,"aw",@progbits
.nv.global.init:
	.type		$str$3,@object
	.size		$str$3,($str$2 - $str$3)
$str$3:
        /*0000*/ 	.byte	0xcf, 0x80, 0x20, 0x2a, 0x20, 0x65, 0x00
	.type		$str$2,@object
	.size		$str$2,($str$4 - $str$2)
$str$2:
        /*0007*/ 	.byte	0x31, 0x2f, 0x33, 0x20, 0x2b, 0x20, 0x31, 0x2f, 0x37, 0x00
	.type		$str$4,@object
	.size		$str$4,($str - $str$4)
$str$4:
        /*0011*/ 	.byte	0x28, 0x31, 0x2b, 0x69, 0x29, 0x20, 0x2a, 0x20, 0x28, 0x32, 0x2d, 0x69, 0x29, 0x20, 0x3d, 0x20
        /*0021*/ 	.byte	0x25, 0x2e, 0x31, 0x37, 0x65, 0x20, 0x2b, 0x20, 0x25, 0x2e, 0x31, 0x37, 0x65, 0x20, 0x69, 0x0a
        /*0031*/ 	.byte	0x00
	.type		$str,@object
	.size		$str,($str$1 - $str)
$str:
        /*0032*/ 	.byte	0x25, 0x73, 0x3a, 0x20, 0x25, 0x2e, 0x31, 0x37, 0x65, 0x20, 0x2b, 0x20, 0x25, 0x2e, 0x31, 0x37
        /*0042*/ 	.byte	0x65, 0x20, 0x28, 0x74, 0x6f, 0x74, 0x61, 0x6c, 0x3a, 0x20, 0x25, 0x2e, 0x33, 0x32, 0x65, 0x29
        /*0052*/ 	.byte	0x0a, 0x00
	.type		$str$1,@object
	.size		$str$1,(.L_3 - $str$1)
$str$1:
        /*0054*/ 	.byte	0x3d, 0x3d, 0x3d, 0x20, 0x44, 0x6f, 0x75, 0x62, 0x6c, 0x65, 0x2d, 0x44, 0x6f, 0x75, 0x62, 0x6c
        /*0064*/ 	.byte	0x65, 0x20, 0x41, 0x72, 0x69, 0x74, 0x68, 0x6d, 0x65, 0x74, 0x69, 0x63, 0x20, 0x54, 0x65, 0x73
        /*0074*/ 	.byte	0x74, 0x20, 0x3d, 0x3d, 0x3d, 0x0a, 0x00
.L_3:


//--------------------- .nv.shared._Z18test_dd_arithmeticv --------------------------
	.section	.nv.shared._Z18test_dd_arithmeticv,"aw",@nobits
	.sectionflags	@""
	.align	16
	.zero		1024


//--------------------- .nv.shared.reserved.0     --------------------------
	.section	.nv.shared.reserved.0,"aw",@nobits
	.weak		__nv_reservedSMEM_offset_0_alias
	.size		__nv_reservedSMEM_offset_0_alias, 0, 64
	.other		__nv_reservedSMEM_offset_0_alias,@"STO_CUDA_RESERVED_SHARED STV_DEFAULT"
__nv_reservedSMEM_offset_0_alias:
	.zero		0
	.zero		64


//--------------------- .nv.shared._Z23dd_deterministic_reduceP7dd_realPKS_i --------------------------
	.section	.nv.shared._Z23dd_deterministic_reduceP7dd_realPKS_i,"aw",@nobits
	.sectionflags	@""
	.align	16
	.zero		1024


//--------------------- .nv.shared._Z20dd_matrix_vector_mulP10dd_complexPKS_S2_i --------------------------
	.section	.nv.shared._Z20dd_matrix_vector_mulP10dd_complexPKS_S2_i,"aw",@nobits
	.sectionflags	@""
	.align	16
	.zero		1024


//--------------------- .nv.shared._Z12dd_array_addP7dd_realPKS_S2_i --------------------------
	.section	.nv.shared._Z12dd_array_addP7dd_realPKS_S2_i,"aw",@nobits
	.sectionflags	@""
	.align	16
	.zero		1024


//--------------------- .nv.constant0._Z18test_dd_arithmeticv --------------------------
	.section	.nv.constant0._Z18test_dd_arithmeticv,"a",@progbits
	.sectionflags	@""
	.align	4
.nv.constant0._Z18test_dd_arithmeticv:
	.zero		896


//--------------------- .nv.constant0._Z23dd_deterministic_reduceP7dd_realPKS_i --------------------------
	.section	.nv.constant0._Z23dd_deterministic_reduceP7dd_realPKS_i,"a",@progbits
	.sectionflags	@""
	.align	4
.nv.constant0._Z23dd_deterministic_reduceP7dd_realPKS_i:
	.zero		916


//--------------------- .nv.constant0._Z20dd_matrix_vector_mulP10dd_complexPKS_S2_i --------------------------
	.section	.nv.constant0._Z20dd_matrix_vector_mulP10dd_complexPKS_S2_i,"a",@progbits
	.sectionflags	@""
	.align	4
.nv.constant0._Z20dd_matrix_vector_mulP10dd_complexPKS_S2_i:
	.zero		924


//--------------------- .nv.constant0._Z12dd_array_addP7dd_realPKS_S2_i --------------------------
	.section	.nv.constant0._Z12dd_array_addP7dd_realPKS_S2_i,"a",@progbits
	.sectionflags	@""
	.align	4
.nv.constant0._Z12dd_array_addP7dd_realPKS_S2_i:
	.zero		924


//--------------------- SYMBOLS --------------------------

	.type		.nv.reservedSmem.offset0,@object
	.size		.nv.reservedSmem.offset0,0x4
	.type		.nv.reservedSmem.cap,@object
	.size		.nv.reservedSmem.cap,0x4
	.type		vprintf,@function
